	.headerflags	@"EF_CUDA_TEXMODE_UNIFIED EF_CUDA_64BIT_ADDRESS EF_CUDA_ACCELERATORS EF_CUDA_SM90 EF_CUDA_VIRTUAL_SM(EF_CUDA_SM90)"
	.elftype	@"ET_EXEC"


//--------------------- .nv.info                  --------------------------
	.section	.nv.info,"",@"SHT_CUDA_INFO"
	.align	4


	//----- nvinfo : EIATTR_REGCOUNT
	.align		4
        /*0000*/ 	.byte	0x04, 0x2f
        /*0002*/ 	.short	(.L_1 - .L_0)
	.align		4
.L_0:
        /*0004*/ 	.word	index@(triton_poi_fused_cat_25)
        /*0008*/ 	.word	0x00000028


	//----- nvinfo : EIATTR_MIN_STACK_SIZE
	.align		4
.L_1:
        /*000c*/ 	.byte	0x04, 0x12
        /*000e*/ 	.short	(.L_3 - .L_2)
	.align		4
.L_2:
        /*0010*/ 	.word	index@(triton_poi_fused_cat_25)
        /*0014*/ 	.word	0x00000000


	//----- nvinfo : EIATTR_FRAME_SIZE
	.align		4
.L_3:
        /*0018*/ 	.byte	0x04, 0x11
        /*001a*/ 	.short	(.L_5 - .L_4)
	.align		4
.L_4:
        /*001c*/ 	.word	index@(triton_poi_fused_cat_25)
        /*0020*/ 	.word	0x00000000


	//----- nvinfo : EIATTR_MIN_STACK_SIZE
	.align		4
.L_5:
        /*0024*/ 	.byte	0x04, 0x12
        /*0026*/ 	.short	(.L_7 - .L_6)
	.align		4
.L_6:
        /*0028*/ 	.word	index@(triton_poi_fused_cat_25)
        /*002c*/ 	.word	0x00000000
.L_7:


//--------------------- .nv.info.triton_poi_fused_cat_25 --------------------------
	.section	.nv.info.triton_poi_fused_cat_25,"",@"SHT_CUDA_INFO"
	.sectionflags	@""
	.align	4


	//----- nvinfo : EIATTR_CUDA_API_VERSION
	.align		4
        /*0000*/ 	.byte	0x04, 0x37
        /*0002*/ 	.short	(.L_9 - .L_8)
.L_8:
        /*0004*/ 	.word	0x0000007c


	//----- nvinfo : EIATTR_KPARAM_INFO
	.align		4
.L_9:
        /*0008*/ 	.byte	0x04, 0x17
        /*000a*/ 	.short	(.L_11 - .L_10)
.L_10:
        /*000c*/ 	.word	0x00000000
        /*0010*/ 	.short	0x0009
        /*0012*/ 	.short	0x0048
        /*0014*/ 	.byte	0x00, 0xf0, 0x11, 0x00


	//----- nvinfo : EIATTR_KPARAM_INFO
	.align		4
.L_11:
        /*0018*/ 	.byte	0x04, 0x17
        /*001a*/ 	.short	(.L_13 - .L_12)
.L_12:
        /*001c*/ 	.word	0x00000000
        /*0020*/ 	.short	0x0008
        /*0022*/ 	.short	0x0040
        /*0024*/ 	.byte	0x00, 0xf4, 0x21, 0x00


	//----- nvinfo : EIATTR_KPARAM_INFO
	.align		4
.L_13:
        /*0028*/ 	.byte	0x04, 0x17
        /*002a*/ 	.short	(.L_15 - .L_14)
.L_14:
        /*002c*/ 	.word	0x00000000
        /*0030*/ 	.short	0x0007
        /*0032*/ 	.short	0x0038
        /*0034*/ 	.byte	0x00, 0xf4, 0x21, 0x00


	//----- nvinfo : EIATTR_KPARAM_INFO
	.align		4
.L_15:
        /*0038*/ 	.byte	0x04, 0x17
        /*003a*/ 	.short	(.L_17 - .L_16)
.L_16:
        /*003c*/ 	.word	0x00000000
        /*0040*/ 	.short	0x0006
        /*0042*/ 	.short	0x0030
        /*0044*/ 	.byte	0x00, 0xf4, 0x21, 0x00


	//----- nvinfo : EIATTR_KPARAM_INFO
	.align		4
.L_17:
        /*0048*/ 	.byte	0x04, 0x17
        /*004a*/ 	.short	(.L_19 - .L_18)
.L_18:
        /*004c*/ 	.word	0x00000000
        /*0050*/ 	.short	0x0005
        /*0052*/ 	.short	0x0028
        /*0054*/ 	.byte	0x00, 0xf4, 0x21, 0x00


	//----- nvinfo : EIATTR_KPARAM_INFO
	.align		4
.L_19:
        /*0058*/ 	.byte	0x04, 0x17
        /*005a*/ 	.short	(.L_21 - .L_20)
.L_20:
        /*005c*/ 	.word	0x00000000
        /*0060*/ 	.short	0x0004
        /*0062*/ 	.short	0x0020
        /*0064*/ 	.byte	0x00, 0xf4, 0x21, 0x00


	//----- nvinfo : EIATTR_KPARAM_INFO
	.align		4
.L_21:
        /*0068*/ 	.byte	0x04, 0x17
        /*006a*/ 	.short	(.L_23 - .L_22)
.L_22:
        /*006c*/ 	.word	0x00000000
        /*0070*/ 	.short	0x0003
        /*0072*/ 	.short	0x0018
        /*0074*/ 	.byte	0x00, 0xf4, 0x21, 0x00


	//----- nvinfo : EIATTR_KPARAM_INFO
	.align		4
.L_23:
        /*0078*/ 	.byte	0x04, 0x17
        /*007a*/ 	.short	(.L_25 - .L_24)
.L_24:
        /*007c*/ 	.word	0x00000000
        /*0080*/ 	.short	0x0002
        /*0082*/ 	.short	0x0010
        /*0084*/ 	.byte	0x00, 0xf4, 0x21, 0x00


	//----- nvinfo : EIATTR_KPARAM_INFO
	.align		4
.L_25:
        /*0088*/ 	.byte	0x04, 0x17
        /*008a*/ 	.short	(.L_27 - .L_26)
.L_26:
        /*008c*/ 	.word	0x00000000
        /*0090*/ 	.short	0x0001
        /*0092*/ 	.short	0x0008
        /*0094*/ 	.byte	0x00, 0xf4, 0x21, 0x00


	//----- nvinfo : EIATTR_KPARAM_INFO
	.align		4
.L_27:
        /*0098*/ 	.byte	0x04, 0x17
        /*009a*/ 	.short	(.L_29 - .L_28)
.L_28:
        /*009c*/ 	.word	0x00000000
        /*00a0*/ 	.short	0x0000
        /*00a2*/ 	.short	0x0000
        /*00a4*/ 	.byte	0x00, 0xf4, 0x21, 0x00


	//----- nvinfo : EIATTR_SPARSE_MMA_MASK
	.align		4
.L_29:
        /*00a8*/ 	.byte	0x03, 0x50
        /*00aa*/ 	.short	0x0000


	//----- nvinfo : EIATTR_MAXREG_COUNT
	.align		4
        /*00ac*/ 	.byte	0x03, 0x1b
        /*00ae*/ 	.short	0x00ff


	//----- nvinfo : EIATTR_EXIT_INSTR_OFFSETS
	.align		4
        /*00b0*/ 	.byte	0x04, 0x1c
        /*00b2*/ 	.short	(.L_31 - .L_30)


	//   ....[0]....
.L_30:
        /*00b4*/ 	.word	0x00001c90


	//----- nvinfo : EIATTR_REQNTID
	.align		4
.L_31:
        /*00b8*/ 	.byte	0x04, 0x10
        /*00ba*/ 	.short	(.L_33 - .L_32)
.L_32:
        /*00bc*/ 	.word	0x00000080
        /*00c0*/ 	.word	0x00000001
        /*00c4*/ 	.word	0x00000001


	//----- nvinfo : EIATTR_CBANK_PARAM_SIZE
	.align		4
.L_33:
        /*00c8*/ 	.byte	0x03, 0x19
        /*00ca*/ 	.short	0x004c


	//----- nvinfo : EIATTR_PARAM_CBANK
	.align		4
        /*00cc*/ 	.byte	0x04, 0x0a
        /*00ce*/ 	.short	(.L_35 - .L_34)
	.align		4
.L_34:
        /*00d0*/ 	.word	index@(.nv.constant0.triton_poi_fused_cat_25)
        /*00d4*/ 	.short	0x0210
        /*00d6*/ 	.short	0x004c


	//----- nvinfo : EIATTR_SW_WAR
	.align		4
.L_35:
        /*00d8*/ 	.byte	0x04, 0x36
        /*00da*/ 	.short	(.L_37 - .L_36)
.L_36:
        /*00dc*/ 	.word	0x00000008
.L_37:


//--------------------- .nv.callgraph             --------------------------
	.section	.nv.callgraph,"",@"SHT_CUDA_CALLGRAPH"
	.align	4
	.sectionentsize	8
	.align		4
        /*0000*/ 	.word	0x00000000
	.align		4
        /*0004*/ 	.word	0xffffffff
	.align		4
        /*0008*/ 	.word	0x00000000
	.align		4
        /*000c*/ 	.word	0xfffffffe
	.align		4
        /*0010*/ 	.word	0x00000000
	.align		4
        /*0014*/ 	.word	0xfffffffd
	.align		4
        /*0018*/ 	.word	0x00000000
	.align		4
        /*001c*/ 	.word	0xfffffffc


//--------------------- .text.triton_poi_fused_cat_25 --------------------------
	.section	.text.triton_poi_fused_cat_25,"ax",@progbits
	.align	128
        .global         triton_poi_fused_cat_25
        .type           triton_poi_fused_cat_25,@function
        .size           triton_poi_fused_cat_25,(.L_x_1 - triton_poi_fused_cat_25)
        .other          triton_poi_fused_cat_25,@"STO_CUDA_ENTRY STV_DEFAULT"
triton_poi_fused_cat_25:
.text.triton_poi_fused_cat_25:
[----:B------:R-:W-:Y:S01]  /*0000*/  LDC R1, c[0x0][0x28] ;  /* 0x00000a00ff017b82 */ /* 0x000fe20000000800 */
[----:B------:R-:W1:Y:S07]  /*0010*/  S2R R0, SR_TID.X ;  /* 0x0000000000007919 */ /* 0x000e6e0000002100 */
[----:B------:R-:W2:Y:S01]  /*0020*/  LDC.64 R8, c[0x0][0x220] ;  /* 0x00008800ff087b82 */ /* 0x000ea20000000a00 */
[----:B------:R-:W-:Y:S01]  /*0030*/  ULDC.64 UR4, c[0x0][0x208] ;  /* 0x0000820000047ab9 */ /* 0x000fe20000000a00 */
[----:B------:R-:W3:Y:S06]  /*0040*/  S2R R3, SR_CTAID.X ;  /* 0x0000000000037919 */ /* 0x000eec0000002500 */
[----:B------:R-:W4:Y:S01]  /*0050*/  LDC.64 R36, c[0x0][0x228] ;  /* 0x00008a00ff247b82 */ /* 0x000f220000000a00 */
[----:B------:R-:W-:-:S02]  /*0060*/  CS2R R20, SRZ ;  /* 0x0000000000147805 */ /* 0x000fc4000001ff00 */
[----:B------:R-:W-:Y:S02]  /*0070*/  CS2R R22, SRZ ;  /* 0x0000000000167805 */ /* 0x000fe4000001ff00 */
[----:B------:R-:W-:Y:S02]  /*0080*/  CS2R R12, SRZ ;  /* 0x00000000000c7805 */ /* 0x000fe4000001ff00 */
[----:B------:R-:W-:Y:S01]  /*0090*/  CS2R R14, SRZ ;  /* 0x00000000000e7805 */ /* 0x000fe2000001ff00 */
[----:B------:R-:W-:Y:S01]  /*00a0*/  ULDC.64 UR6, c[0x0][0x230] ;  /* 0x00008c0000067ab9 */ /* 0x000fe20000000a00 */
[----:B-1----:R-:W-:Y:S01]  /*00b0*/  IMAD.SHL.U32 R0, R0, 0x4, RZ ;  /* 0x0000000400007824 */ /* 0x002fe200078e00ff */
[----:B---3--:R-:W-:-:S04]  /*00c0*/  SHF.R.S32.HI R5, RZ, 0x15, R3 ;  /* 0x00000015ff057819 */ /* 0x008fc80000011403 */
[----:B------:R-:W-:Y:S02]  /*00d0*/  LOP3.LUT R0, R0, 0x1fc, RZ, 0xc0, !PT ;  /* 0x000001fc00007812 */ /* 0x000fe400078ec0ff */
[----:B------:R-:W-:-:S03]  /*00e0*/  SGXT R5, R5, 0x1 ;  /* 0x000000010505781a */ /* 0x000fc60000000200 */
[----:B------:R-:W-:-:S05]  /*00f0*/  IMAD R0, R3, 0x400, R0 ;  /* 0x0000040003007824 */ /* 0x000fca00078e0200 */
[-C--:B------:R-:W-:Y:S02]  /*0100*/  LEA.HI R26, R5, R0.reuse, RZ, 0x6 ;  /* 0x00000000051a7211 */ /* 0x080fe400078f30ff */
[----:B------:R-:W-:Y:S02]  /*0110*/  SHF.R.S32.HI R3, RZ, 0x1f, R0 ;  /* 0x0000001fff037819 */ /* 0x000fe40000011400 */
[----:B------:R-:W-:Y:S02]  /*0120*/  SHF.R.S32.HI R27, RZ, 0x6, R26 ;  /* 0x00000006ff1b7819 */ /* 0x000fe4000001141a */
[----:B------:R-:W-:-:S03]  /*0130*/  LEA.HI R4, R3, R0, RZ, 0x3 ;  /* 0x0000000003047211 */ /* 0x000fc600078f18ff */
[----:B------:R-:W-:Y:S01]  /*0140*/  IMAD.HI R2, R27, 0x2aaaaaab, RZ ;  /* 0x2aaaaaab1b027827 */ /* 0x000fe200078e02ff */
[----:B------:R-:W-:Y:S02]  /*0150*/  SHF.R.S32.HI R16, RZ, 0x3, R4 ;  /* 0x00000003ff107819 */ /* 0x000fe40000011404 */
[----:B------:R-:W-:Y:S02]  /*0160*/  LOP3.LUT R33, R4, 0xfffffff8, RZ, 0xc0, !PT ;  /* 0xfffffff804217812 */ /* 0x000fe400078ec0ff */
[----:B------:R-:W-:-:S04]  /*0170*/  SHF.R.U32.HI R3, RZ, 0x1f, R2 ;  /* 0x0000001fff037819 */ /* 0x000fc80000011602 */
[----:B------:R-:W-:Y:S02]  /*0180*/  LEA.HI R6, R2, R3, RZ, 0x18 ;  /* 0x0000000302067211 */ /* 0x000fe400078fc0ff */
[----:B------:R-:W-:-:S03]  /*0190*/  LEA.HI R2, R16, R16, RZ, 0x3 ;  /* 0x0000001010027211 */ /* 0x000fc600078f18ff */
[----:B------:R-:W-:Y:S01]  /*01a0*/  IMAD R27, R6, -0x600, R27 ;  /* 0xfffffa00061b7824 */ /* 0x000fe200078e021b */
[----:B------:R-:W-:Y:S01]  /*01b0*/  LOP3.LUT R3, R2, 0xfffffff8, RZ, 0xc0, !PT ;  /* 0xfffffff802037812 */ /* 0x000fe200078ec0ff */
[----:B------:R-:W-:-:S03]  /*01c0*/  VIADD R28, R0, 0x200 ;  /* 0x00000200001c7836 */ /* 0x000fc60000000000 */
[----:B------:R-:W-:Y:S01]  /*01d0*/  ISETP.GT.AND P0, PT, R27, 0x1ff, PT ;  /* 0x000001ff1b00780c */ /* 0x000fe20003f04270 */
[----:B------:R-:W-:Y:S01]  /*01e0*/  IMAD.IADD R7, R16, 0x1, -R3 ;  /* 0x0000000110077824 */ /* 0x000fe200078e0a03 */
[----:B------:R-:W-:Y:S02]  /*01f0*/  LEA.HI R4, R5, R28, RZ, 0x6 ;  /* 0x0000001c05047211 */ /* 0x000fe400078f30ff */
[----:B------:R-:W-:Y:S01]  /*0200*/  CS2R R2, SRZ ;  /* 0x0000000000027805 */ /* 0x000fe2000001ff00 */
[----:B--2---:R-:W-:Y:S01]  /*0210*/  IMAD.WIDE R6, R7, 0x8, R8 ;  /* 0x0000000807067825 */ /* 0x004fe200078e0208 */
[----:B------:R-:W-:-:S05]  /*0220*/  SHF.R.S32.HI R4, RZ, 0x6, R4 ;  /* 0x00000006ff047819 */ /* 0x000fca0000011404 */
[----:B------:R-:W-:Y:S02]  /*0230*/  IMAD.HI R10, R4, 0x2aaaaaab, RZ ;  /* 0x2aaaaaab040a7827 */ /* 0x000fe400078e02ff */
[----:B------:R1:W2:Y:S02]  /*0240*/  @P0 LDG.E.EL.64 R2, desc[UR4][R6.64] ;  /* 0x0000000406020981 */ /* 0x0002a4000c2e1b00 */
[----:B------:R-:W-:Y:S01]  /*0250*/  IMAD.IADD R33, R0, 0x1, -R33 ;  /* 0x0000000100217824 */ /* 0x000fe200078e0a21 */
[----:B------:R-:W-:-:S03]  /*0260*/  SHF.R.U32.HI R11, RZ, 0x1f, R10 ;  /* 0x0000001fff0b7819 */ /* 0x000fc6000001160a */
[----:B----4-:R-:W-:Y:S01]  /*0270*/  IMAD.WIDE R18, R33, 0x8, R36 ;  /* 0x0000000821127825 */ /* 0x010fe200078e0224 */
[----:B------:R-:W-:Y:S02]  /*0280*/  LEA.HI R11, R10, R11, RZ, 0x18 ;  /* 0x0000000b0a0b7211 */ /* 0x000fe400078fc0ff */
[----:B-1----:R-:W-:Y:S02]  /*0290*/  LEA.HI R6, R5, R28, RZ, 0x3 ;  /* 0x0000001c05067211 */ /* 0x002fe400078f18ff */
[----:B------:R-:W3:Y:S01]  /*02a0*/  @P0 LDG.E.EL.128 R20, desc[UR4][R18.64] ;  /* 0x0000000412140981 */ /* 0x000ee2000c2e1d00 */
[----:B------:R-:W-:Y:S01]  /*02b0*/  IMAD R29, R11, -0x600, R4 ;  /* 0xfffffa000b1d7824 */ /* 0x000fe200078e0204 */
[----:B------:R-:W-:-:S04]  /*02c0*/  SHF.R.S32.HI R6, RZ, 0x3, R6 ;  /* 0x00000003ff067819 */ /* 0x000fc80000011406 */
[----:B------:R-:W-:Y:S02]  /*02d0*/  ISETP.GT.AND P1, PT, R29, 0x1ff, PT ;  /* 0x000001ff1d00780c */ /* 0x000fe40003f24270 */
[----:B------:R-:W-:-:S04]  /*02e0*/  LEA.HI R4, R6, R6, RZ, 0x3 ;  /* 0x0000000606047211 */ /* 0x000fc800078f18ff */
[----:B------:R-:W-:-:S05]  /*02f0*/  LOP3.LUT R7, R4, 0xfffffff8, RZ, 0xc0, !PT ;  /* 0xfffffff804077812 */ /* 0x000fca00078ec0ff */
[----:B------:R-:W-:Y:S01]  /*0300*/  IMAD.IADD R4, R6, 0x1, -R7 ;  /* 0x0000000106047824 */ /* 0x000fe200078e0a07 */
[----:B------:R-:W-:-:S03]  /*0310*/  CS2R R6, SRZ ;  /* 0x0000000000067805 */ /* 0x000fc6000001ff00 */
[----:B------:R-:W-:-:S05]  /*0320*/  IMAD.WIDE R24, R4, 0x8, R8 ;  /* 0x0000000804187825 */ /* 0x000fca00078e0208 */
[----:B------:R1:W4:Y:S01]  /*0330*/  @P1 LDG.E.EL.64 R6, desc[UR4][R24.64] ;  /* 0x0000000418061981 */ /* 0x000322000c2e1b00 */
[----:B------:R-:W-:Y:S02]  /*0340*/  CS2R R8, SRZ ;  /* 0x0000000000087805 */ /* 0x000fe4000001ff00 */
[----:B------:R-:W-:Y:S01]  /*0350*/  CS2R R10, SRZ ;  /* 0x00000000000a7805 */ /* 0x000fe2000001ff00 */
[----:B------:R-:W-:-:S05]  /*0360*/  VIADD R34, R0, 0x2 ;  /* 0x0000000200227836 */ /* 0x000fca0000000000 */
[----:B------:R5:W4:Y:S01]  /*0370*/  @P1 LDG.E.EL.128 R8, desc[UR4][R18.64] ;  /* 0x0000000412081981 */ /* 0x000b22000c2e1d00 */
[----:B------:R-:W-:-:S04]  /*0380*/  LEA.HI R5, R5, R34, RZ, 0x3 ;  /* 0x0000002205057211 */ /* 0x000fc800078f18ff */
[----:B------:R-:W-:-:S05]  /*0390*/  LOP3.LUT R5, R5, 0xfffffff8, RZ, 0xc0, !PT ;  /* 0xfffffff805057812 */ /* 0x000fca00078ec0ff */
[----:B------:R-:W-:-:S04]  /*03a0*/  IMAD.IADD R34, R34, 0x1, -R5 ;  /* 0x0000000122227824 */ /* 0x000fc800078e0a05 */
[----:B------:R-:W-:-:S05]  /*03b0*/  IMAD.WIDE R36, R34, 0x8, R36 ;  /* 0x0000000822247825 */ /* 0x000fca00078e0224 */
[----:B------:R-:W4:Y:S01]  /*03c0*/  @P0 LDG.E.EL.128 R12, desc[UR4][R36.64] ;  /* 0x00000004240c0981 */ /* 0x000f22000c2e1d00 */
[----:B------:R-:W-:-:S04]  /*03d0*/  VIADD R32, R27, 0xfffffe00 ;  /* 0xfffffe001b207836 */ /* 0x000fc80000000000 */
[----:B-1----:R-:W-:Y:S01]  /*03e0*/  IMAD.SHL.U32 R25, R32, 0x10, RZ ;  /* 0x0000001020197824 */ /* 0x002fe200078e00ff */
[----:B--2---:R-:W-:Y:S02]  /*03f0*/  SEL R17, R3, RZ, P0 ;  /* 0x000000ff03117207 */ /* 0x004fe40000000000 */
[----:B------:R-:W-:Y:S02]  /*0400*/  SEL R5, R2, RZ, P0 ;  /* 0x000000ff02057207 */ /* 0x000fe40000000000 */
[----:B------:R-:W-:-:S04]  /*0410*/  SHF.R.U32.HI R3, RZ, 0x1d, R17 ;  /* 0x0000001dff037819 */ /* 0x000fc80000011611 */
[----:B------:R-:W-:Y:S01]  /*0420*/  LOP3.LUT R2, R3, 0x4, RZ, 0xc0, !PT ;  /* 0x0000000403027812 */ /* 0x000fe200078ec0ff */
[----:B------:R-:W-:Y:S01]  /*0430*/  IMAD.HI R3, R0, 0x2aaaaaab, RZ ;  /* 0x2aaaaaab00037827 */ /* 0x000fe200078e02ff */
[----:B---3--:R-:W-:Y:S02]  /*0440*/  SEL R20, R20, RZ, P0 ;  /* 0x000000ff14147207 */ /* 0x008fe40000000000 */
[----:B------:R-:W-:Y:S02]  /*0450*/  IADD3 R30, P2, R2, R5, RZ ;  /* 0x00000005021e7210 */ /* 0x000fe40007f5e0ff */
[----:B------:R-:W-:Y:S02]  /*0460*/  SEL R5, R21, RZ, P0 ;  /* 0x000000ff15057207 */ /* 0x000fe40000000000 */
[----:B------:R-:W-:Y:S01]  /*0470*/  SHF.R.U32.HI R2, RZ, 0x1f, R3 ;  /* 0x0000001fff027819 */ /* 0x000fe20000011603 */
[----:B------:R-:W-:Y:S01]  /*0480*/  IMAD.X R31, RZ, RZ, R17, P2 ;  /* 0x000000ffff1f7224 */ /* 0x000fe200010e0611 */
[----:B------:R-:W-:-:S02]  /*0490*/  SHF.R.U32.HI R21, RZ, 0x1b, R5 ;  /* 0x0000001bff157819 */ /* 0x000fc40000011605 */
[----:B------:R-:W-:Y:S02]  /*04a0*/  LEA R17, P2, R20, UR6, 0x2 ;  /* 0x0000000614117c11 */ /* 0x000fe4000f8410ff */
[C---:B------:R-:W-:Y:S01]  /*04b0*/  SHF.L.U64.HI R31, R30.reuse, 0x4, R31 ;  /* 0x000000041e1f7819 */ /* 0x040fe2000001021f */
[----:B------:R-:W-:Y:S01]  /*04c0*/  IMAD.SHL.U32 R30, R30, 0x10, RZ ;  /* 0x000000101e1e7824 */ /* 0x000fe200078e00ff */
[----:B-----5:R-:W-:Y:S02]  /*04d0*/  SEL R19, R23, RZ, P0 ;  /* 0x000000ff17137207 */ /* 0x020fe40000000000 */
[----:B------:R-:W-:Y:S02]  /*04e0*/  LOP3.LUT R21, R21, 0x10, RZ, 0xc0, !PT ;  /* 0x0000001015157812 */ /* 0x000fe400078ec0ff */
[----:B------:R-:W-:Y:S02]  /*04f0*/  LEA.HI.SX32 R3, R3, R2, 0x12 ;  /* 0x0000000203037211 */ /* 0x000fe400078f92ff */
[----:B------:R-:W-:-:S02]  /*0500*/  SEL R2, R22, RZ, P0 ;  /* 0x000000ff16027207 */ /* 0x000fc40000000000 */
[----:B------:R-:W-:Y:S01]  /*0510*/  LEA.HI.X R18, R20, UR7, R5, 0x2, P2 ;  /* 0x0000000714127c11 */ /* 0x000fe200090f1405 */
[----:B------:R-:W-:Y:S01]  /*0520*/  IMAD.MOV.U32 R5, RZ, RZ, RZ ;  /* 0x000000ffff057224 */ /* 0x000fe200078e00ff */
[----:B------:R-:W-:Y:S02]  /*0530*/  SHF.R.U32.HI R22, RZ, 0x1b, R19 ;  /* 0x0000001bff167819 */ /* 0x000fe40000011613 */
[----:B------:R-:W-:Y:S02]  /*0540*/  IADD3 R20, P2, P3, R30, R17, R21 ;  /* 0x000000111e147210 */ /* 0x000fe40007b5e015 */
[----:B------:R-:W-:Y:S02]  /*0550*/  LEA R23, P4, R2, UR6, 0x2 ;  /* 0x0000000602177c11 */ /* 0x000fe4000f8810ff */
[----:B------:R-:W-:Y:S02]  /*0560*/  LOP3.LUT R22, R22, 0x10, RZ, 0xc0, !PT ;  /* 0x0000001016167812 */ /* 0x000fe400078ec0ff */
[----:B------:R-:W-:-:S02]  /*0570*/  IADD3.X R21, R31, R18, RZ, P2, P3 ;  /* 0x000000121f157210 */ /* 0x000fc400017e64ff */
[----:B----4-:R-:W-:Y:S02]  /*0580*/  SEL R17, R7, RZ, P1 ;  /* 0x000000ff07117207 */ /* 0x010fe40000800000 */
[----:B------:R-:W-:Y:S01]  /*0590*/  LEA.HI.X R2, R2, UR7, R19, 0x2, P4 ;  /* 0x0000000702027c11 */ /* 0x000fe2000a0f1413 */
[----:B------:R-:W-:Y:S01]  /*05a0*/  IMAD.WIDE R20, R25, 0x4, R20 ;  /* 0x0000000419147825 */ /* 0x000fe200078e0214 */
[----:B------:R-:W-:Y:S02]  /*05b0*/  IADD3 R22, P2, P3, R30, R23, R22 ;  /* 0x000000171e167210 */ /* 0x000fe40007b5e016 */
[----:B------:R-:W-:Y:S01]  /*05c0*/  SHF.R.U32.HI R18, RZ, 0x1d, R17 ;  /* 0x0000001dff127819 */ /* 0x000fe20000011611 */
[----:B------:R-:W-:Y:S01]  /*05d0*/  IMAD.SHL.U32 R19, R3, 0x4000, RZ ;  /* 0x0000400003137824 */ /* 0x000fe200078e00ff */
[----:B------:R-:W-:Y:S02]  /*05e0*/  IADD3.X R23, R31, R2, RZ, P2, P3 ;  /* 0x000000021f177210 */ /* 0x000fe400017e64ff */
[----:B------:R-:W-:Y:S01]  /*05f0*/  SEL R35, R6, RZ, P1 ;  /* 0x000000ff06237207 */ /* 0x000fe20000800000 */
[----:B------:R-:W-:Y:S01]  /*0600*/  IMAD.WIDE R20, R19, 0x4, R20 ;  /* 0x0000000413147825 */ /* 0x000fe200078e0214 */
[----:B------:R-:W-:-:S03]  /*0610*/  LOP3.LUT R18, R18, 0x4, RZ, 0xc0, !PT ;  /* 0x0000000412127812 */ /* 0x000fc600078ec0ff */
[----:B------:R-:W-:Y:S01]  /*0620*/  IMAD.WIDE R22, R25, 0x4, R22 ;  /* 0x0000000419167825 */ /* 0x000fe200078e0216 */
[----:B------:R-:W-:Y:S01]  /*0630*/  IADD3 R35, P2, R18, R35, RZ ;  /* 0x0000002312237210 */ /* 0x000fe20007f5e0ff */
[----:B------:R1:W2:Y:S01]  /*0640*/  @P0 LDG.E.EL R5, desc[UR4][R20.64] ;  /* 0x0000000414050981 */ /* 0x0002a2000c2e1900 */
[----:B------:R-:W-:Y:S01]  /*0650*/  SEL R9, R9, RZ, P1 ;  /* 0x000000ff09097207 */ /* 0x000fe20000800000 */
[----:B------:R-:W-:Y:S02]  /*0660*/  IMAD.MOV.U32 R2, RZ, RZ, RZ ;  /* 0x000000ffff027224 */ /* 0x000fe400078e00ff */
[----:B------:R-:W-:Y:S01]  /*0670*/  IMAD.WIDE R6, R19, 0x4, R22 ;  /* 0x0000000413067825 */ /* 0x000fe200078e0216 */
[----:B------:R-:W-:Y:S02]  /*0680*/  SEL R22, R8, RZ, P1 ;  /* 0x000000ff08167207 */ /* 0x000fe40000800000 */
[----:B------:R-:W-:Y:S02]  /*0690*/  SHF.R.U32.HI R8, RZ, 0x1b, R9 ;  /* 0x0000001bff087819 */ /* 0x000fe40000011609 */
[----:B------:R3:W4:Y:S01]  /*06a0*/  @P0 LDG.E.EL R2, desc[UR4][R6.64] ;  /* 0x0000000406020981 */ /* 0x000722000c2e1900 */
[----:B-1----:R-:W-:Y:S01]  /*06b0*/  IMAD.X R20, RZ, RZ, R17, P2 ;  /* 0x000000ffff147224 */ /* 0x002fe200010e0611 */
[----:B------:R-:W-:-:S02]  /*06c0*/  LEA R18, P2, R22, UR6, 0x2 ;  /* 0x0000000616127c11 */ /* 0x000fc4000f8410ff */
[----:B------:R-:W-:Y:S02]  /*06d0*/  LOP3.LUT R17, R8, 0x10, RZ, 0xc0, !PT ;  /* 0x0000001008117812 */ /* 0x000fe400078ec0ff */
[C---:B------:R-:W-:Y:S01]  /*06e0*/  SHF.L.U64.HI R21, R35.reuse, 0x4, R20 ;  /* 0x0000000423157819 */ /* 0x040fe20000010214 */
[----:B------:R-:W-:Y:S01]  /*06f0*/  IMAD.SHL.U32 R20, R35, 0x10, RZ ;  /* 0x0000001023147824 */ /* 0x000fe200078e00ff */
[----:B------:R-:W-:Y:S01]  /*0700*/  LEA.HI.X R22, R22, UR7, R9, 0x2, P2 ;  /* 0x0000000716167c11 */ /* 0x000fe200090f1409 */
[----:B------:R-:W-:-:S03]  /*0710*/  IMAD.HI R35, R28, 0x2aaaaaab, RZ ;  /* 0x2aaaaaab1c237827 */ /* 0x000fc600078e02ff */
[----:B------:R-:W-:Y:S01]  /*0720*/  IADD3 R8, P2, P3, R20, R18, R17 ;  /* 0x0000001214087210 */ /* 0x000fe20007b5e011 */
[----:B---3--:R-:W-:Y:S01]  /*0730*/  VIADD R7, R29, 0xfffffe00 ;  /* 0xfffffe001d077836 */ /* 0x008fe20000000000 */
[----:B------:R-:W-:Y:S02]  /*0740*/  SEL R17, R11, RZ, P1 ;  /* 0x000000ff0b117207 */ /* 0x000fe40000800000 */
[----:B------:R-:W-:Y:S02]  /*0750*/  SEL R18, R10, RZ, P1 ;  /* 0x000000ff0a127207 */ /* 0x000fe40000800000 */
[----:B------:R-:W-:Y:S02]  /*0760*/  SHF.R.U32.HI R11, RZ, 0x1b, R17 ;  /* 0x0000001bff0b7819 */ /* 0x000fe40000011611 */
[----:B------:R-:W-:Y:S02]  /*0770*/  SHF.R.U32.HI R6, RZ, 0x1f, R35 ;  /* 0x0000001fff067819 */ /* 0x000fe40000011623 */
[----:B------:R-:W-:Y:S01]  /*0780*/  IADD3.X R9, R21, R22, RZ, P2, P3 ;  /* 0x0000001615097210 */ /* 0x000fe200017e64ff */
[----:B------:R-:W-:Y:S01]  /*0790*/  IMAD.SHL.U32 R22, R7, 0x10, RZ ;  /* 0x0000001007167824 */ /* 0x000fe200078e00ff */
[----:B------:R-:W-:-:S02]  /*07a0*/  LOP3.LUT R11, R11, 0x10, RZ, 0xc0, !PT ;  /* 0x000000100b0b7812 */ /* 0x000fc400078ec0ff */
[----:B------:R-:W-:Y:S01]  /*07b0*/  LEA R10, P2, R18, UR6, 0x2 ;  /* 0x00000006120a7c11 */ /* 0x000fe2000f8410ff */
[----:B------:R-:W-:Y:S01]  /*07c0*/  IMAD.WIDE R8, R22, 0x4, R8 ;  /* 0x0000000416087825 */ /* 0x000fe200078e0208 */
[----:B------:R-:W-:Y:S02]  /*07d0*/  LEA.HI.SX32 R35, R35, R6, 0x12 ;  /* 0x0000000623237211 */ /* 0x000fe400078f92ff */
[----:B------:R-:W-:Y:S01]  /*07e0*/  IADD3 R10, P4, P5, R20, R10, R11 ;  /* 0x0000000a140a7210 */ /* 0x000fe20007d9e00b */
[----:B------:R-:W-:Y:S01]  /*07f0*/  IMAD.MOV.U32 R6, RZ, RZ, RZ ;  /* 0x000000ffff067224 */ /* 0x000fe200078e00ff */
[----:B------:R-:W-:Y:S01]  /*0800*/  SEL R11, R13, RZ, P0 ;  /* 0x000000ff0d0b7207 */ /* 0x000fe20000000000 */
[----:B------:R-:W-:Y:S01]  /*0810*/  IMAD.SHL.U32 R23, R35, 0x4000, RZ ;  /* 0x0000400023177824 */ /* 0x000fe200078e00ff */
[----:B------:R-:W-:Y:S02]  /*0820*/  SEL R24, R12, RZ, P0 ;  /* 0x000000ff0c187207 */ /* 0x000fe40000000000 */
[----:B------:R-:W-:Y:S01]  /*0830*/  SHF.R.U32.HI R13, RZ, 0x1b, R11 ;  /* 0x0000001bff0d7819 */ /* 0x000fe2000001160b */
[----:B------:R-:W-:Y:S01]  /*0840*/  IMAD.WIDE R8, R23, 0x4, R8 ;  /* 0x0000000417087825 */ /* 0x000fe200078e0208 */
[----:B------:R-:W-:-:S02]  /*0850*/  LEA.HI.X R18, R18, UR7, R17, 0x2, P2 ;  /* 0x0000000712127c11 */ /* 0x000fc400090f1411 */
[C---:B------:R-:W-:Y:S02]  /*0860*/  LEA R12, P2, R24.reuse, UR6, 0x2 ;  /* 0x00000006180c7c11 */ /* 0x040fe4000f8410ff */
[----:B------:R-:W-:Y:S01]  /*0870*/  LOP3.LUT R13, R13, 0x10, RZ, 0xc0, !PT ;  /* 0x000000100d0d7812 */ /* 0x000fe200078ec0ff */
[----:B------:R1:W3:Y:S01]  /*0880*/  @P1 LDG.E.EL R6, desc[UR4][R8.64] ;  /* 0x0000000408061981 */ /* 0x0002e2000c2e1900 */
[----:B------:R-:W-:Y:S01]  /*0890*/  SEL R15, R15, RZ, P0 ;  /* 0x000000ff0f0f7207 */ /* 0x000fe20000000000 */
[----:B------:R-:W-:Y:S01]  /*08a0*/  IMAD.MOV.U32 R17, RZ, RZ, RZ ;  /* 0x000000ffff117224 */ /* 0x000fe200078e00ff */
[----:B-1----:R-:W-:Y:S02]  /*08b0*/  LEA.HI.X R8, R24, UR7, R11, 0x2, P2 ;  /* 0x0000000718087c11 */ /* 0x002fe400090f140b */
[----:B------:R-:W-:Y:S02]  /*08c0*/  IADD3 R12, P2, P3, R30, R12, R13 ;  /* 0x0000000c1e0c7210 */ /* 0x000fe40007b5e00d */
[----:B------:R-:W-:-:S02]  /*08d0*/  IADD3.X R11, R21, R18, RZ, P4, P5 ;  /* 0x00000012150b7210 */ /* 0x000fc400027ea4ff */
[----:B------:R-:W-:Y:S01]  /*08e0*/  IADD3.X R13, R31, R8, RZ, P2, P3 ;  /* 0x000000081f0d7210 */ /* 0x000fe200017e64ff */
[----:B------:R-:W-:Y:S01]  /*08f0*/  IMAD.WIDE R8, R22, 0x4, R10 ;  /* 0x0000000416087825 */ /* 0x000fe200078e020a */
[----:B------:R-:W-:-:S03]  /*0900*/  SEL R14, R14, RZ, P0 ;  /* 0x000000ff0e0e7207 */ /* 0x000fc60000000000 */
[----:B------:R-:W-:Y:S01]  /*0910*/  IMAD.WIDE R12, R25, 0x4, R12 ;  /* 0x00000004190c7825 */ /* 0x000fe200078e020c */
[----:B------:R-:W-:-:S03]  /*0920*/  SHF.R.U32.HI R11, RZ, 0x1b, R15 ;  /* 0x0000001bff0b7819 */ /* 0x000fc6000001160f */
[----:B------:R-:W-:Y:S01]  /*0930*/  IMAD.MOV.U32 R18, RZ, RZ, RZ ;  /* 0x000000ffff127224 */ /* 0x000fe200078e00ff */
[----:B------:R-:W-:Y:S01]  /*0940*/  LEA R10, P2, R14, UR6, 0x2 ;  /* 0x000000060e0a7c11 */ /* 0x000fe2000f8410ff */
[----:B------:R-:W-:Y:S01]  /*0950*/  IMAD.WIDE R12, R19, 0x4, R12 ;  /* 0x00000004130c7825 */ /* 0x000fe200078e020c */
[----:B------:R-:W-:-:S03]  /*0960*/  LOP3.LUT R11, R11, 0x10, RZ, 0xc0, !PT ;  /* 0x000000100b0b7812 */ /* 0x000fc600078ec0ff */
[----:B------:R-:W-:Y:S01]  /*0970*/  IMAD.WIDE R8, R23, 0x4, R8 ;  /* 0x0000000417087825 */ /* 0x000fe200078e0208 */
[----:B------:R1:W5:Y:S01]  /*0980*/  @P0 LDG.E.EL R18, desc[UR4][R12.64] ;  /* 0x000000040c120981 */ /* 0x000362000c2e1900 */
[----:B------:R-:W-:-:S03]  /*0990*/  LEA.HI.X R14, R14, UR7, R15, 0x2, P2 ;  /* 0x000000070e0e7c11 */ /* 0x000fc600090f140f */
[----:B------:R1:W2:Y:S02]  /*09a0*/  @P1 LDG.E.EL R17, desc[UR4][R8.64] ;  /* 0x0000000408111981 */ /* 0x0002a4000c2e1900 */
[----:B-1----:R-:W-:Y:S02]  /*09b0*/  IADD3 R12, P2, P3, R30, R10, R11 ;  /* 0x0000000a1e0c7210 */ /* 0x002fe40007b5e00b */
[----:B------:R-:W-:Y:S02]  /*09c0*/  CS2R R10, SRZ ;  /* 0x00000000000a7805 */ /* 0x000fe4000001ff00 */
[----:B0-----:R-:W-:-:S06]  /*09d0*/  CS2R R8, SRZ ;  /* 0x0000000000087805 */ /* 0x001fcc000001ff00 */
[----:B------:R0:W2:Y:S01]  /*09e0*/  @P1 LDG.E.EL.128 R8, desc[UR4][R36.64] ;  /* 0x0000000424081981 */ /* 0x0000a2000c2e1d00 */
[----:B------:R-:W-:-:S03]  /*09f0*/  IADD3.X R13, R31, R14, RZ, P2, P3 ;  /* 0x0000000e1f0d7210 */ /* 0x000fc600017e64ff */
[----:B------:R-:W-:Y:S01]  /*0a00*/  IMAD.WIDE R12, R25, 0x4, R12 ;  /* 0x00000004190c7825 */ /* 0x000fe200078e020c */
[----:B0-----:R-:W0:Y:S03]  /*0a10*/  LDC.64 R36, c[0x0][0x238] ;  /* 0x00008e00ff247b82 */ /* 0x001e260000000a00 */
[----:B------:R-:W-:-:S04]  /*0a20*/  IMAD.WIDE R12, R19, 0x4, R12 ;  /* 0x00000004130c7825 */ /* 0x000fc800078e020c */
[----:B------:R-:W-:-:S06]  /*0a30*/  IMAD.MOV.U32 R19, RZ, RZ, RZ ;  /* 0x000000ffff137224 */ /* 0x000fcc00078e00ff */
[----:B------:R1:W3:Y:S01]  /*0a40*/  @P0 LDG.E.EL R19, desc[UR4][R12.64] ;  /* 0x000000040c130981 */ /* 0x0002e2000c2e1900 */
[----:B--2---:R-:W-:Y:S02]  /*0a50*/  SEL R24, R9, RZ, P1 ;  /* 0x000000ff09187207 */ /* 0x004fe40000800000 */
[----:B------:R-:W-:Y:S02]  /*0a60*/  SEL R15, R8, RZ, P1 ;  /* 0x000000ff080f7207 */ /* 0x000fe40000800000 */
[----:B------:R-:W-:Y:S02]  /*0a70*/  SEL R14, R11, RZ, P1 ;  /* 0x000000ff0b0e7207 */ /* 0x000fe40000800000 */
[----:B------:R-:W-:Y:S02]  /*0a80*/  SHF.R.U32.HI R11, RZ, 0x1b, R24 ;  /* 0x0000001bff0b7819 */ /* 0x000fe40000011618 */
[----:B------:R-:W-:Y:S02]  /*0a90*/  LEA R8, P2, R15, UR6, 0x2 ;  /* 0x000000060f087c11 */ /* 0x000fe4000f8410ff */
[----:B------:R-:W-:-:S02]  /*0aa0*/  SEL R9, R10, RZ, P1 ;  /* 0x000000ff0a097207 */ /* 0x000fc40000800000 */
[----:B------:R-:W-:Y:S02]  /*0ab0*/  LOP3.LUT R11, R11, 0x10, RZ, 0xc0, !PT ;  /* 0x000000100b0b7812 */ /* 0x000fe400078ec0ff */
[----:B------:R-:W-:Y:S02]  /*0ac0*/  LEA.HI.X R10, R15, UR7, R24, 0x2, P2 ;  /* 0x000000070f0a7c11 */ /* 0x000fe400090f1418 */
[----:B------:R-:W-:Y:S02]  /*0ad0*/  SHF.R.U32.HI R15, RZ, 0x1b, R14 ;  /* 0x0000001bff0f7819 */ /* 0x000fe4000001160e */
[----:B------:R-:W-:Y:S02]  /*0ae0*/  IADD3 R8, P2, P3, R20, R8, R11 ;  /* 0x0000000814087210 */ /* 0x000fe40007b5e00b */
[----:B------:R-:W-:Y:S02]  /*0af0*/  LEA R11, P4, R9, UR6, 0x2 ;  /* 0x00000006090b7c11 */ /* 0x000fe4000f8810ff */
[----:B------:R-:W-:-:S02]  /*0b00*/  LOP3.LUT R15, R15, 0x10, RZ, 0xc0, !PT ;  /* 0x000000100f0f7812 */ /* 0x000fc400078ec0ff */
[----:B-1----:R-:W-:Y:S02]  /*0b10*/  LEA.HI.X R12, R9, UR7, R14, 0x2, P4 ;  /* 0x00000007090c7c11 */ /* 0x002fe4000a0f140e */
[----:B------:R-:W-:Y:S02]  /*0b20*/  IADD3 R14, P4, P5, R20, R11, R15 ;  /* 0x0000000b140e7210 */ /* 0x000fe40007d9e00f */
[C---:B------:R-:W-:Y:S02]  /*0b30*/  IADD3.X R9, R21.reuse, R10, RZ, P2, P3 ;  /* 0x0000000a15097210 */ /* 0x040fe400017e64ff */
[----:B------:R-:W-:Y:S01]  /*0b40*/  IADD3.X R15, R21, R12, RZ, P4, P5 ;  /* 0x0000000c150f7210 */ /* 0x000fe200027ea4ff */
[----:B------:R-:W-:-:S04]  /*0b50*/  IMAD.WIDE R12, R22, 0x4, R8 ;  /* 0x00000004160c7825 */ /* 0x000fc800078e0208 */
[----:B------:R-:W-:-:S04]  /*0b60*/  IMAD.WIDE R14, R22, 0x4, R14 ;  /* 0x00000004160e7825 */ /* 0x000fc800078e020e */
[----:B------:R-:W-:-:S04]  /*0b70*/  IMAD.WIDE R12, R23, 0x4, R12 ;  /* 0x00000004170c7825 */ /* 0x000fc800078e020c */
[----:B------:R-:W-:-:S04]  /*0b80*/  IMAD.WIDE R14, R23, 0x4, R14 ;  /* 0x00000004170e7825 */ /* 0x000fc800078e020e */
[----:B------:R-:W-:Y:S01]  /*0b90*/  IMAD.MOV.U32 R23, RZ, RZ, RZ ;  /* 0x000000ffff177224 */ /* 0x000fe200078e00ff */
[----:B------:R-:W-:Y:S02]  /*0ba0*/  CS2R R8, SRZ ;  /* 0x0000000000087805 */ /* 0x000fe4000001ff00 */
[----:B------:R-:W-:-:S03]  /*0bb0*/  CS2R R10, SRZ ;  /* 0x00000000000a7805 */ /* 0x000fc6000001ff00 */
[----:B------:R0:W2:Y:S02]  /*0bc0*/  @P1 LDG.E.EL R23, desc[UR4][R14.64] ;  /* 0x000000040e171981 */ /* 0x0000a4000c2e1900 */
[----:B0-----:R-:W-:-:S05]  /*0bd0*/  IMAD.WIDE R14, R33, 0x8, R36 ;  /* 0x00000008210e7825 */ /* 0x001fca00078e0224 */
[----:B------:R-:W2:Y:S01]  /*0be0*/  @P0 LDG.E.EL.128 R8, desc[UR4][R14.64] ;  /* 0x000000040e080981 */ /* 0x000ea2000c2e1d00 */
[----:B------:R-:W-:Y:S01]  /*0bf0*/  IMAD.MOV.U32 R24, RZ, RZ, RZ ;  /* 0x000000ffff187224 */ /* 0x000fe200078e00ff */
[----:B------:R-:W-:-:S05]  /*0c00*/  LOP3.LUT R33, R26, 0xffffffc0, RZ, 0xc0, !PT ;  /* 0xffffffc01a217812 */ /* 0x000fca00078ec0ff */
[----:B------:R2:W3:Y:S01]  /*0c10*/  @P1 LDG.E.EL R24, desc[UR4][R12.64] ;  /* 0x000000040c181981 */ /* 0x0004e2000c2e1900 */
[----:B------:R-:W-:-:S04]  /*0c20*/  IMAD.IADD R33, R0, 0x1, -R33 ;  /* 0x0000000100217824 */ /* 0x000fc800078e0a21 */
[--C-:B------:R-:W-:Y:S02]  /*0c30*/  IMAD R26, R35, 0x10000, R33.reuse ;  /* 0x00010000231a7824 */ /* 0x100fe400078e0221 */
[----:B------:R-:W-:Y:S01]  /*0c40*/  IMAD R33, R3, 0x10000, R33 ;  /* 0x0001000003217824 */ /* 0x000fe200078e0221 */
[----:B------:R-:W-:-:S03]  /*0c50*/  ISETP.GE.AND P2, PT, R27, 0x200, PT ;  /* 0x000002001b00780c */ /* 0x000fc60003f46270 */
[----:B------:R-:W-:Y:S02]  /*0c60*/  IMAD R27, R32, 0x40, R33 ;  /* 0x00000040201b7824 */ /* 0x000fe400078e0221 */
[----:B------:R-:W-:Y:S02]  /*0c70*/  IMAD.MOV.U32 R32, RZ, RZ, RZ ;  /* 0x000000ffff207224 */ /* 0x000fe400078e00ff */
[----:B------:R-:W-:-:S04]  /*0c80*/  IMAD R28, R35, -0x18000, R28 ;  /* 0xfffe8000231c7824 */ /* 0x000fc800078e021c */
[----:B------:R-:W-:Y:S02]  /*0c90*/  IMAD R28, R35, 0x8000, R28 ;  /* 0x00008000231c7824 */ /* 0x000fe400078e021c */
[----:B------:R-:W-:Y:S01]  /*0ca0*/  IMAD.WIDE R34, R34, 0x8, R36 ;  /* 0x0000000822227825 */ /* 0x000fe200078e0224 */
[----:B--2---:R-:W-:Y:S02]  /*0cb0*/  SEL R13, R9, RZ, P0 ;  /* 0x000000ff090d7207 */ /* 0x004fe40000000000 */
[----:B------:R-:W-:Y:S02]  /*0cc0*/  SEL R12, R8, RZ, P0 ;  /* 0x000000ff080c7207 */ /* 0x000fe40000000000 */
[----:B------:R-:W-:Y:S02]  /*0cd0*/  SHF.R.U32.HI R9, RZ, 0x1b, R13 ;  /* 0x0000001bff097819 */ /* 0x000fe4000001160d */
[----:B------:R-:W-:Y:S02]  /*0ce0*/  LEA R8, P3, R12, UR6, 0x2 ;  /* 0x000000060c087c11 */ /* 0x000fe4000f8610ff */
[----:B------:R-:W-:-:S02]  /*0cf0*/  LOP3.LUT R9, R9, 0x10, RZ, 0xc0, !PT ;  /* 0x0000001009097812 */ /* 0x000fc400078ec0ff */
[----:B------:R-:W-:Y:S01]  /*0d00*/  LEA.HI.X R12, R12, UR7, R13, 0x2, P3 ;  /* 0x000000070c0c7c11 */ /* 0x000fe200098f140d */
[----:B------:R-:W-:Y:S01]  /*0d10*/  IMAD.HI R13, R0, 0x2aaaaaab, RZ ;  /* 0x2aaaaaab000d7827 */ /* 0x000fe200078e02ff */
[----:B------:R-:W-:-:S04]  /*0d20*/  IADD3 R8, P3, P4, R30, R8, R9 ;  /* 0x000000081e087210 */ /* 0x000fc80007c7e009 */
[----:B------:R-:W-:Y:S02]  /*0d30*/  IADD3.X R9, R31, R12, RZ, P3, P4 ;  /* 0x0000000c1f097210 */ /* 0x000fe40001fe84ff */
[----:B------:R-:W-:Y:S02]  /*0d40*/  SHF.R.U32.HI R12, RZ, 0x1f, R13 ;  /* 0x0000001fff0c7819 */ /* 0x000fe4000001160d */
[----:B------:R-:W-:Y:S02]  /*0d50*/  SEL R33, R11, RZ, P0 ;  /* 0x000000ff0b217207 */ /* 0x000fe40000000000 */
[----:B------:R-:W-:Y:S02]  /*0d60*/  LEA.HI.SX32 R12, R13, R12, 0x12 ;  /* 0x0000000c0d0c7211 */ /* 0x000fe400078f92ff */
[----:B------:R-:W-:Y:S02]  /*0d70*/  SEL R13, R10, RZ, P0 ;  /* 0x000000ff0a0d7207 */ /* 0x000fe40000000000 */
[----:B------:R-:W-:-:S02]  /*0d80*/  SHF.R.U32.HI R11, RZ, 0x1b, R33 ;  /* 0x0000001bff0b7819 */ /* 0x000fc40000011621 */
[----:B------:R-:W-:Y:S02]  /*0d90*/  LEA R10, P3, R13, UR6, 0x2 ;  /* 0x000000060d0a7c11 */ /* 0x000fe4000f8610ff */
[----:B------:R-:W-:Y:S02]  /*0da0*/  LOP3.LUT R11, R11, 0x10, RZ, 0xc0, !PT ;  /* 0x000000100b0b7812 */ /* 0x000fe400078ec0ff */
[----:B------:R-:W-:Y:S02]  /*0db0*/  LEA.HI.X R13, R13, UR7, R33, 0x2, P3 ;  /* 0x000000070d0d7c11 */ /* 0x000fe400098f1421 */
[----:B------:R-:W-:Y:S01]  /*0dc0*/  IADD3 R10, P3, P4, R30, R10, R11 ;  /* 0x0000000a1e0a7210 */ /* 0x000fe20007c7e00b */
[----:B------:R-:W-:-:S03]  /*0dd0*/  IMAD.WIDE R8, R25, 0x4, R8 ;  /* 0x0000000419087825 */ /* 0x000fc600078e0208 */
[----:B------:R-:W-:Y:S01]  /*0de0*/  IADD3.X R11, R31, R13, RZ, P3, P4 ;  /* 0x0000000d1f0b7210 */ /* 0x000fe20001fe84ff */
[----:B------:R-:W-:-:S04]  /*0df0*/  IMAD.SHL.U32 R12, R12, 0x4000, RZ ;  /* 0x000040000c0c7824 */ /* 0x000fc800078e00ff */
[----:B------:R-:W-:-:S04]  /*0e00*/  IMAD.WIDE R8, R12, 0x4, R8 ;  /* 0x000000040c087825 */ /* 0x000fc800078e0208 */
[----:B------:R-:W-:Y:S01]  /*0e10*/  IMAD.WIDE R10, R25, 0x4, R10 ;  /* 0x00000004190a7825 */ /* 0x000fe200078e020a */
[----:B------:R0:W2:Y:S03]  /*0e20*/  @P0 LDG.E.EL R32, desc[UR4][R8.64] ;  /* 0x0000000408200981 */ /* 0x0000a6000c2e1900 */
[----:B------:R-:W-:Y:S02]  /*0e30*/  IMAD.MOV.U32 R33, RZ, RZ, RZ ;  /* 0x000000ffff217224 */ /* 0x000fe400078e00ff */
[----:B0-----:R-:W-:Y:S01]  /*0e40*/  IMAD.WIDE R8, R12, 0x4, R10 ;  /* 0x000000040c087825 */ /* 0x001fe200078e020a */
[----:B------:R-:W-:-:S04]  /*0e50*/  CS2R R10, SRZ ;  /* 0x00000000000a7805 */ /* 0x000fc8000001ff00 */
[----:B------:R0:W2:Y:S02]  /*0e60*/  @P0 LDG.E.EL R33, desc[UR4][R8.64] ;  /* 0x0000000408210981 */ /* 0x0000a4000c2e1900 */
[----:B0-----:R-:W-:-:S06]  /*0e70*/  CS2R R8, SRZ ;  /* 0x0000000000087805 */ /* 0x001fcc000001ff00 */
[----:B------:R-:W2:Y:S01]  /*0e80*/  @P0 LDG.E.EL.128 R8, desc[UR4][R34.64] ;  /* 0x0000000422080981 */ /* 0x000ea2000c2e1d00 */
[----:B------:R-:W-:Y:S02]  /*0e90*/  ISETP.GE.AND P3, PT, R29, 0x200, PT ;  /* 0x000002001d00780c */ /* 0x000fe40003f66270 */
[----:B--2---:R-:W-:Y:S02]  /*0ea0*/  SEL R36, R8, RZ, P0 ;  /* 0x000000ff08247207 */ /* 0x004fe40000000000 */
[----:B------:R-:W-:Y:S02]  /*0eb0*/  SEL R13, R9, RZ, P0 ;  /* 0x000000ff090d7207 */ /* 0x000fe40000000000 */
[----:B------:R-:W-:-:S04]  /*0ec0*/  LEA R29, P4, R36, UR6, 0x2 ;  /* 0x00000006241d7c11 */ /* 0x000fc8000f8810ff */
[--C-:B------:R-:W-:Y:S02]  /*0ed0*/  LEA.HI.X R36, R36, UR7, R13.reuse, 0x2, P4 ;  /* 0x0000000724247c11 */ /* 0x100fe4000a0f140d */
[----:B------:R-:W-:Y:S02]  /*0ee0*/  SHF.R.U32.HI R13, RZ, 0x1b, R13 ;  /* 0x0000001bff0d7819 */ /* 0x000fe4000001160d */
[----:B------:R-:W-:Y:S02]  /*0ef0*/  SEL R10, R10, RZ, P0 ;  /* 0x000000ff0a0a7207 */ /* 0x000fe40000000000 */
[----:B------:R-:W-:Y:S02]  /*0f00*/  LOP3.LUT R9, R13, 0x10, RZ, 0xc0, !PT ;  /* 0x000000100d097812 */ /* 0x000fe400078ec0ff */
[----:B------:R-:W-:Y:S02]  /*0f10*/  SEL R13, R11, RZ, P0 ;  /* 0x000000ff0b0d7207 */ /* 0x000fe40000000000 */
[----:B------:R-:W-:-:S02]  /*0f20*/  LEA R11, P6, R10, UR6, 0x2 ;  /* 0x000000060a0b7c11 */ /* 0x000fc4000f8c10ff */
[----:B------:R-:W-:Y:S02]  /*0f30*/  IADD3 R8, P4, P5, R30, R29, R9 ;  /* 0x0000001d1e087210 */ /* 0x000fe40007d9e009 */
[--C-:B------:R-:W-:Y:S02]  /*0f40*/  LEA.HI.X R10, R10, UR7, R13.reuse, 0x2, P6 ;  /* 0x000000070a0a7c11 */ /* 0x100fe4000b0f140d */
[----:B------:R-:W-:Y:S02]  /*0f50*/  SHF.R.U32.HI R13, RZ, 0x1b, R13 ;  /* 0x0000001bff0d7819 */ /* 0x000fe4000001160d */
[----:B------:R-:W-:Y:S02]  /*0f60*/  IADD3.X R9, R31, R36, RZ, P4, P5 ;  /* 0x000000241f097210 */ /* 0x000fe400027ea4ff */
[----:B------:R-:W-:Y:S01]  /*0f70*/  LOP3.LUT R13, R13, 0x10, RZ, 0xc0, !PT ;  /* 0x000000100d0d7812 */ /* 0x000fe200078ec0ff */
[----:B------:R-:W-:-:S03]  /*0f80*/  IMAD.WIDE R8, R25, 0x4, R8 ;  /* 0x0000000419087825 */ /* 0x000fc600078e0208 */
[----:B------:R-:W-:-:S04]  /*0f90*/  IADD3 R30, P4, P5, R30, R11, R13 ;  /* 0x0000000b1e1e7210 */ /* 0x000fc80007d9e00d */
[----:B------:R-:W-:Y:S01]  /*0fa0*/  IADD3.X R31, R31, R10, RZ, P4, P5 ;  /* 0x0000000a1f1f7210 */ /* 0x000fe200027ea4ff */
[----:B------:R-:W-:Y:S01]  /*0fb0*/  IMAD.WIDE R36, R12, 0x4, R8 ;  /* 0x000000040c247825 */ /* 0x000fe200078e0208 */
[----:B------:R-:W-:Y:S02]  /*0fc0*/  CS2R R8, SRZ ;  /* 0x0000000000087805 */ /* 0x000fe4000001ff00 */
[----:B------:R-:W-:-:S06]  /*0fd0*/  CS2R R10, SRZ ;  /* 0x00000000000a7805 */ /* 0x000fcc000001ff00 */
[----:B------:R0:W2:Y:S01]  /*0fe0*/  @P1 LDG.E.EL.128 R8, desc[UR4][R14.64] ;  /* 0x000000040e081981 */ /* 0x0000a2000c2e1d00 */
[----:B------:R-:W-:-:S06]  /*0ff0*/  IMAD.MOV.U32 R29, RZ, RZ, RZ ;  /* 0x000000ffff1d7224 */ /* 0x000fcc00078e00ff */
[----:B------:R1:W3:Y:S01]  /*1000*/  @P0 LDG.E.EL R29, desc[UR4][R36.64] ;  /* 0x00000004241d0981 */ /* 0x0002e2000c2e1900 */
[----:B0-----:R-:W-:-:S04]  /*1010*/  VIADD R14, R0, 0x200 ;  /* 0x00000200000e7836 */ /* 0x001fc80000000000 */
[----:B-1----:R-:W-:Y:S01]  /*1020*/  IMAD.HI R36, R14, 0x2aaaaaab, RZ ;  /* 0x2aaaaaab0e247827 */ /* 0x002fe200078e02ff */
[----:B--2---:R-:W-:Y:S02]  /*1030*/  SEL R8, R8, RZ, P1 ;  /* 0x000000ff08087207 */ /* 0x004fe40000800000 */
[----:B------:R-:W-:Y:S02]  /*1040*/  SEL R15, R9, RZ, P1 ;  /* 0x000000ff090f7207 */ /* 0x000fe40000800000 */
[----:B------:R-:W-:-:S04]  /*1050*/  LEA R13, P4, R8, UR6, 0x2 ;  /* 0x00000006080d7c11 */ /* 0x000fc8000f8810ff */
[--C-:B------:R-:W-:Y:S02]  /*1060*/  LEA.HI.X R9, R8, UR7, R15.reuse, 0x2, P4 ;  /* 0x0000000708097c11 */ /* 0x100fe4000a0f140f */
[----:B------:R-:W-:-:S04]  /*1070*/  SHF.R.U32.HI R8, RZ, 0x1b, R15 ;  /* 0x0000001bff087819 */ /* 0x000fc8000001160f */
[----:B------:R-:W-:-:S04]  /*1080*/  LOP3.LUT R8, R8, 0x10, RZ, 0xc0, !PT ;  /* 0x0000001008087812 */ /* 0x000fc800078ec0ff */
[----:B------:R-:W-:Y:S02]  /*1090*/  IADD3 R8, P4, P5, R20, R13, R8 ;  /* 0x0000000d14087210 */ /* 0x000fe40007d9e008 */
[----:B------:R-:W-:-:S04]  /*10a0*/  SHF.R.U32.HI R13, RZ, 0x1f, R36 ;  /* 0x0000001fff0d7819 */ /* 0x000fc80000011624 */
[----:B------:R-:W-:Y:S01]  /*10b0*/  LEA.HI.SX32 R13, R36, R13, 0x12 ;  /* 0x0000000d240d7211 */ /* 0x000fe200078f92ff */
[----:B------:R-:W-:Y:S01]  /*10c0*/  IMAD.WIDE R36, R25, 0x4, R30 ;  /* 0x0000000419247825 */ /* 0x000fe200078e021e */
[----:B------:R-:W-:-:S03]  /*10d0*/  CS2R R14, SRZ ;  /* 0x00000000000e7805 */ /* 0x000fc6000001ff00 */
[----:B------:R-:W-:Y:S02]  /*10e0*/  IMAD.SHL.U32 R31, R13, 0x4000, RZ ;  /* 0x000040000d1f7824 */ /* 0x000fe400078e00ff */
[----:B------:R-:W-:Y:S01]  /*10f0*/  IMAD.WIDE R36, R12, 0x4, R36 ;  /* 0x000000040c247825 */ /* 0x000fe200078e0224 */
[----:B------:R-:W-:-:S06]  /*1100*/  CS2R R12, SRZ ;  /* 0x00000000000c7805 */ /* 0x000fcc000001ff00 */
[----:B------:R0:W2:Y:S01]  /*1110*/  @P1 LDG.E.EL.128 R12, desc[UR4][R34.64] ;  /* 0x00000004220c1981 */ /* 0x0000a2000c2e1d00 */
[----:B------:R-:W-:-:S03]  /*1120*/  IADD3.X R9, R21, R9, RZ, P4, P5 ;  /* 0x0000000915097210 */ /* 0x000fc600027ea4ff */
[----:B------:R-:W-:Y:S01]  /*1130*/  IMAD.WIDE R8, R22, 0x4, R8 ;  /* 0x0000000416087825 */ /* 0x000fe200078e0208 */
[----:B------:R-:W-:-:S03]  /*1140*/  SEL R10, R10, RZ, P1 ;  /* 0x000000ff0a0a7207 */ /* 0x000fc60000800000 */
[----:B------:R-:W-:Y:S02]  /*1150*/  IMAD.MOV.U32 R25, RZ, RZ, RZ ;  /* 0x000000ffff197224 */ /* 0x000fe400078e00ff */
[----:B------:R-:W-:Y:S01]  /*1160*/  IMAD.WIDE R8, R31, 0x4, R8 ;  /* 0x000000041f087825 */ /* 0x000fe200078e0208 */
[----:B0-----:R-:W-:-:S04]  /*1170*/  SEL R35, R11, RZ, P1 ;  /* 0x000000ff0b237207 */ /* 0x001fc80000800000 */
[----:B------:R0:W3:Y:S01]  /*1180*/  @P1 LDG.E.EL R25, desc[UR4][R8.64] ;  /* 0x0000000408191981 */ /* 0x0000e2000c2e1900 */
[----:B------:R-:W-:-:S06]  /*1190*/  IMAD.MOV.U32 R30, RZ, RZ, RZ ;  /* 0x000000ffff1e7224 */ /* 0x000fcc00078e00ff */
[----:B------:R1:W3:Y:S01]  /*11a0*/  @P0 LDG.E.EL R30, desc[UR4][R36.64] ;  /* 0x00000004241e0981 */ /* 0x0002e2000c2e1900 */
[----:B0-----:R-:W-:-:S04]  /*11b0*/  LEA R9, P4, R10, UR6, 0x2 ;  /* 0x000000060a097c11 */ /* 0x001fc8000f8810ff */
[--C-:B------:R-:W-:Y:S02]  /*11c0*/  LEA.HI.X R11, R10, UR7, R35.reuse, 0x2, P4 ;  /* 0x000000070a0b7c11 */ /* 0x100fe4000a0f1423 */
[----:B------:R-:W-:-:S04]  /*11d0*/  SHF.R.U32.HI R10, RZ, 0x1b, R35 ;  /* 0x0000001bff0a7819 */ /* 0x000fc80000011623 */
[----:B------:R-:W-:-:S04]  /*11e0*/  LOP3.LUT R10, R10, 0x10, RZ, 0xc0, !PT ;  /* 0x000000100a0a7812 */ /* 0x000fc800078ec0ff */
[----:B------:R-:W-:-:S04]  /*11f0*/  IADD3 R10, P4, P5, R20, R9, R10 ;  /* 0x00000009140a7210 */ /* 0x000fc80007d9e00a */
[----:B------:R-:W-:-:S03]  /*1200*/  IADD3.X R11, R21, R11, RZ, P4, P5 ;  /* 0x0000000b150b7210 */ /* 0x000fc600027ea4ff */
[----:B------:R-:W-:-:S04]  /*1210*/  IMAD.WIDE R10, R22, 0x4, R10 ;  /* 0x00000004160a7825 */ /* 0x000fc800078e020a */
[----:B------:R-:W-:Y:S01]  /*1220*/  IMAD.WIDE R10, R31, 0x4, R10 ;  /* 0x000000041f0a7825 */ /* 0x000fe200078e020a */
[----:B------:R-:W-:Y:S02]  /*1230*/  LEA.HI R16, R16, R16, RZ, 0x3 ;  /* 0x0000001010107211 */ /* 0x000fe400078f18ff */
[----:B--2---:R-:W-:Y:S02]  /*1240*/  SEL R8, R13, RZ, P1 ;  /* 0x000000ff0d087207 */ /* 0x004fe40000800000 */
[----:B-1----:R-:W-:Y:S02]  /*1250*/  SEL R37, R12, RZ, P1 ;  /* 0x000000ff0c257207 */ /* 0x002fe40000800000 */
[----:B------:R-:W-:Y:S02]  /*1260*/  SHF.R.U32.HI R9, RZ, 0x1b, R8 ;  /* 0x0000001bff097819 */ /* 0x000fe40000011608 */
[----:B------:R-:W-:Y:S02]  /*1270*/  LEA R13, P6, R37, UR6, 0x2 ;  /* 0x00000006250d7c11 */ /* 0x000fe4000f8c10ff */
[----:B------:R-:W-:-:S02]  /*1280*/  LOP3.LUT R9, R9, 0x10, RZ, 0xc0, !PT ;  /* 0x0000001009097812 */ /* 0x000fc400078ec0ff */
[----:B------:R-:W-:Y:S02]  /*1290*/  SEL R15, R15, RZ, P1 ;  /* 0x000000ff0f0f7207 */ /* 0x000fe40000800000 */
[----:B------:R-:W-:Y:S02]  /*12a0*/  SEL R12, R14, RZ, P1 ;  /* 0x000000ff0e0c7207 */ /* 0x000fe40000800000 */
[----:B------:R-:W-:Y:S02]  /*12b0*/  LEA.HI.X R14, R37, UR7, R8, 0x2, P6 ;  /* 0x00000007250e7c11 */ /* 0x000fe4000b0f1408 */
[----:B------:R-:W-:Y:S01]  /*12c0*/  IADD3 R8, P5, P6, R20, R13, R9 ;  /* 0x0000000d14087210 */ /* 0x000fe20007ebe009 */
[----:B------:R-:W0:Y:S01]  /*12d0*/  LDC.64 R36, c[0x0][0x240] ;  /* 0x00009000ff247b82 */ /* 0x000e220000000a00 */
[----:B------:R-:W-:Y:S02]  /*12e0*/  SHF.R.U32.HI R13, RZ, 0x1b, R15 ;  /* 0x0000001bff0d7819 */ /* 0x000fe4000001160f */
[----:B------:R-:W-:-:S02]  /*12f0*/  LEA R34, P4, R12, UR6, 0x2 ;  /* 0x000000060c227c11 */ /* 0x000fc4000f8810ff */
[----:B------:R-:W-:Y:S02]  /*1300*/  LOP3.LUT R13, R13, 0x10, RZ, 0xc0, !PT ;  /* 0x000000100d0d7812 */ /* 0x000fe400078ec0ff */
[----:B------:R-:W-:Y:S02]  /*1310*/  IADD3.X R9, R21, R14, RZ, P5, P6 ;  /* 0x0000000e15097210 */ /* 0x000fe40002fec4ff */
[----:B------:R-:W-:Y:S02]  /*1320*/  IADD3 R20, P5, P6, R20, R34, R13 ;  /* 0x0000002214147210 */ /* 0x000fe40007ebe00d */
[----:B------:R-:W-:-:S04]  /*1330*/  LEA.HI.X R12, R12, UR7, R15, 0x2, P4 ;  /* 0x000000070c0c7c11 */ /* 0x000fc8000a0f140f */
[----:B------:R-:W-:Y:S01]  /*1340*/  IADD3.X R21, R21, R12, RZ, P5, P6 ;  /* 0x0000000c15157210 */ /* 0x000fe20002fec4ff */
[----:B------:R-:W-:Y:S01]  /*1350*/  IMAD.WIDE R8, R22, 0x4, R8 ;  /* 0x0000000416087825 */ /* 0x000fe200078e0208 */
[----:B------:R-:W-:-:S03]  /*1360*/  SHF.R.S32.HI R13, RZ, 0x1f, R0 ;  /* 0x0000001fff0d7819 */ /* 0x000fc60000011400 */
[----:B------:R-:W-:Y:S01]  /*1370*/  IMAD.WIDE R20, R22, 0x4, R20 ;  /* 0x0000000416147825 */ /* 0x000fe200078e0214 */
[----:B------:R-:W-:Y:S02]  /*1380*/  LEA.HI R14, R13, R0, RZ, 0x3 ;  /* 0x000000000d0e7211 */ /* 0x000fe400078f18ff */
[----:B------:R-:W-:Y:S01]  /*1390*/  CS2R R34, SRZ ;  /* 0x0000000000227805 */ /* 0x000fe2000001ff00 */
[----:B------:R-:W-:Y:S01]  /*13a0*/  IMAD.WIDE R12, R31, 0x4, R8 ;  /* 0x000000041f0c7825 */ /* 0x000fe200078e0208 */
[----:B------:R-:W-:-:S03]  /*13b0*/  LOP3.LUT R15, R14, 0xfffffff8, RZ, 0xc0, !PT ;  /* 0xfffffff80e0f7812 */ /* 0x000fc600078ec0ff */
[----:B------:R-:W-:Y:S01]  /*13c0*/  IMAD.WIDE R8, R31, 0x4, R20 ;  /* 0x000000041f087825 */ /* 0x000fe200078e0214 */
[----:B------:R1:W2:Y:S03]  /*13d0*/  @P1 LDG.E.EL R34, desc[UR4][R10.64] ;  /* 0x000000040a221981 */ /* 0x0002a6000c2e1900 */
[----:B------:R-:W-:Y:S02]  /*13e0*/  IMAD.MOV.U32 R20, RZ, RZ, RZ ;  /* 0x000000ffff147224 */ /* 0x000fe400078e00ff */
[----:B------:R-:W-:-:S04]  /*13f0*/  IMAD.IADD R15, R0, 0x1, -R15 ;  /* 0x00000001000f7824 */ /* 0x000fc800078e0a0f */
[----:B------:R0:W2:Y:S01]  /*1400*/  @P1 LDG.E.EL R20, desc[UR4][R8.64] ;  /* 0x0000000408141981 */ /* 0x0000a2000c2e1900 */
[----:B-1----:R-:W-:Y:S01]  /*1410*/  CS2R R10, SRZ ;  /* 0x00000000000a7805 */ /* 0x002fe2000001ff00 */
[----:B0-----:R-:W-:Y:S01]  /*1420*/  IMAD.WIDE R36, R15, 0x4, R36 ;  /* 0x000000040f247825 */ /* 0x001fe200078e0224 */
[----:B------:R-:W-:Y:S02]  /*1430*/  SHF.R.S32.HI R22, RZ, 0x3, R14 ;  /* 0x00000003ff167819 */ /* 0x000fe4000001140e */
[----:B------:R-:W-:Y:S01]  /*1440*/  CS2R R8, SRZ ;  /* 0x0000000000087805 */ /* 0x000fe2000001ff00 */
[----:B------:R-:W-:Y:S01]  /*1450*/  IMAD.MOV.U32 R31, RZ, RZ, RZ ;  /* 0x000000ffff1f7224 */ /* 0x000fe200078e00ff */
[----:B------:R-:W-:-:S04]  /*1460*/  LOP3.LUT R15, R16, 0xfffffff8, RZ, 0xc0, !PT ;  /* 0xfffffff8100f7812 */ /* 0x000fc800078ec0ff */
[----:B------:R-:W2:Y:S01]  /*1470*/  @P0 LDG.E.EL.128 R8, desc[UR4][R36.64] ;  /* 0x0000000424080981 */ /* 0x000ea2000c2e1d00 */
[----:B------:R-:W-:Y:S01]  /*1480*/  IMAD.IADD R22, R22, 0x1, -R15 ;  /* 0x0000000116167824 */ /* 0x000fe200078e0a0f */
[----:B------:R-:W-:Y:S02]  /*1490*/  CS2R R14, SRZ ;  /* 0x00000000000e7805 */ /* 0x000fe4000001ff00 */
[----:B------:R0:W2:Y:S02]  /*14a0*/  @P1 LDG.E.EL R31, desc[UR4][R12.64] ;  /* 0x000000040c1f1981 */ /* 0x0000a4000c2e1900 */
[----:B0-----:R-:W-:-:S06]  /*14b0*/  CS2R R12, SRZ ;  /* 0x00000000000c7805 */ /* 0x001fcc000001ff00 */
[----:B------:R0:W2:Y:S01]  /*14c0*/  @P1 LDG.E.EL.128 R12, desc[UR4][R36.64] ;  /* 0x00000004240c1981 */ /* 0x0000a2000c2e1d00 */
[----:B------:R-:W-:Y:S02]  /*14d0*/  SEL R5, R5, RZ, P0 ;  /* 0x000000ff05057207 */ /* 0x000fe40000000000 */
[----:B------:R-:W-:Y:S02]  /*14e0*/  SEL R32, R32, RZ, P0 ;  /* 0x000000ff20207207 */ /* 0x000fe40000000000 */
[----:B----4-:R-:W-:Y:S02]  /*14f0*/  SEL R2, R2, RZ, P0 ;  /* 0x000000ff02027207 */ /* 0x010fe40000000000 */
[----:B------:R-:W-:Y:S01]  /*1500*/  SEL R33, R33, RZ, P0 ;  /* 0x000000ff21217207 */ /* 0x000fe20000000000 */
[----:B------:R-:W-:Y:S01]  /*1510*/  FADD R16, -R5, R32 ;  /* 0x0000002005107221 */ /* 0x000fe20000000100 */
[----:B0-----:R-:W0:Y:S01]  /*1520*/  LDC.64 R36, c[0x0][0x248] ;  /* 0x00009200ff247b82 */ /* 0x001e220000000a00 */
[----:B-----5:R-:W-:-:S02]  /*1530*/  SEL R18, R18, RZ, P0 ;  /* 0x000000ff12127207 */ /* 0x020fc40000000000 */
[----:B------:R-:W-:Y:S01]  /*1540*/  FADD R21, -R2, R33 ;  /* 0x0000002102157221 */ /* 0x000fe20000000100 */
[----:B---3--:R-:W-:Y:S02]  /*1550*/  SEL R29, R29, RZ, P0 ;  /* 0x000000ff1d1d7207 */ /* 0x008fe40000000000 */
[----:B------:R-:W-:Y:S01]  /*1560*/  SEL R24, R24, RZ, P1 ;  /* 0x000000ff18187207 */ /* 0x000fe20000800000 */
[----:B------:R-:W-:Y:S02]  /*1570*/  IMAD R26, R7, 0x40, R26 ;  /* 0x00000040071a7824 */ /* 0x000fe400078e021a */
[----:B------:R-:W-:Y:S01]  /*1580*/  FADD R29, -R18, R29 ;  /* 0x0000001d121d7221 */ /* 0x000fe20000000100 */
[----:B------:R-:W-:Y:S02]  /*1590*/  SEL R32, R19, RZ, P0 ;  /* 0x000000ff13207207 */ /* 0x000fe40000000000 */
[----:B------:R-:W-:-:S05]  /*15a0*/  SEL R19, R30, RZ, P0 ;  /* 0x000000ff1e137207 */ /* 0x000fca0000000000 */
[----:B------:R-:W-:Y:S01]  /*15b0*/  FADD R19, -R32, R19 ;  /* 0x0000001320137221 */ /* 0x000fe20000000100 */
[----:B------:R-:W-:Y:S01]  /*15c0*/  IMAD.MOV.U32 R33, RZ, RZ, RZ ;  /* 0x000000ffff217224 */ /* 0x000fe200078e00ff */
[----:B--2---:R-:W-:Y:S02]  /*15d0*/  SEL R8, R8, RZ, P0 ;  /* 0x000000ff08087207 */ /* 0x004fe40000000000 */
[----:B------:R-:W-:-:S03]  /*15e0*/  SEL R9, R9, RZ, P0 ;  /* 0x000000ff09097207 */ /* 0x000fc60000000000 */
[----:B------:R-:W-:Y:S01]  /*15f0*/  FFMA R16, R16, R8, R5 ;  /* 0x0000000810107223 */ /* 0x000fe20000000005 */
[----:B------:R-:W-:Y:S02]  /*1600*/  SEL R5, R6, RZ, P1 ;  /* 0x000000ff06057207 */ /* 0x000fe40000800000 */
[----:B------:R-:W-:Y:S01]  /*1610*/  SEL R6, R17, RZ, P1 ;  /* 0x000000ff11067207 */ /* 0x000fe20000800000 */
[----:B------:R-:W-:Y:S01]  /*1620*/  FFMA R21, R21, R9, R2 ;  /* 0x0000000915157223 */ /* 0x000fe20000000002 */
[----:B------:R-:W-:Y:S01]  /*1630*/  SEL R17, R34, RZ, P1 ;  /* 0x000000ff22117207 */ /* 0x000fe20000800000 */
[----:B------:R-:W1:Y:S01]  /*1640*/  LDC.64 R8, c[0x0][0x218] ;  /* 0x00008600ff087b82 */ /* 0x000e620000000a00 */
[----:B------:R-:W-:Y:S02]  /*1650*/  SEL R31, R31, RZ, P1 ;  /* 0x000000ff1f1f7207 */ /* 0x000fe40000800000 */
[----:B------:R-:W-:Y:S01]  /*1660*/  SEL R10, R10, RZ, P0 ;  /* 0x000000ff0a0a7207 */ /* 0x000fe20000000000 */
[----:B------:R-:W-:-:S02]  /*1670*/  FADD R17, -R6, R17 ;  /* 0x0000001106117221 */ /* 0x000fc40000000100 */
[----:B------:R-:W-:Y:S01]  /*1680*/  FADD R31, -R24, R31 ;  /* 0x0000001f181f7221 */ /* 0x000fe20000000100 */
[----:B------:R-:W-:Y:S02]  /*1690*/  SEL R13, R13, RZ, P1 ;  /* 0x000000ff0d0d7207 */ /* 0x000fe40000800000 */
[----:B------:R-:W-:Y:S01]  /*16a0*/  SEL R7, R14, RZ, P1 ;  /* 0x000000ff0e077207 */ /* 0x000fe20000800000 */
[----:B------:R-:W-:Y:S01]  /*16b0*/  FFMA R2, R29, R10, R18 ;  /* 0x0000000a1d027223 */ /* 0x000fe20000000012 */
[----:B------:R-:W-:Y:S01]  /*16c0*/  SEL R10, R25, RZ, P1 ;  /* 0x000000ff190a7207 */ /* 0x000fe20000800000 */
[----:B------:R-:W-:Y:S02]  /*16d0*/  FFMA R14, R17, R13, R6 ;  /* 0x0000000d110e7223 */ /* 0x000fe40000000006 */
[----:B------:R-:W-:Y:S01]  /*16e0*/  FFMA R13, R31, R7, R24 ;  /* 0x000000071f0d7223 */ /* 0x000fe20000000018 */
[----:B------:R-:W-:Y:S01]  /*16f0*/  SEL R11, R11, RZ, P0 ;  /* 0x000000ff0b0b7207 */ /* 0x000fe20000000000 */
[----:B------:R-:W2:Y:S01]  /*1700*/  LDC.64 R24, c[0x0][0x210] ;  /* 0x00008400ff187b82 */ /* 0x000ea20000000a00 */
[----:B------:R-:W-:Y:S01]  /*1710*/  SEL R12, R12, RZ, P1 ;  /* 0x000000ff0c0c7207 */ /* 0x000fe20000800000 */
[----:B------:R-:W-:-:S02]  /*1720*/  FADD R10, -R5, R10 ;  /* 0x0000000a050a7221 */ /* 0x000fc40000000100 */
[----:B------:R-:W-:Y:S02]  /*1730*/  FFMA R32, R19, R11, R32 ;  /* 0x0000000b13207223 */ /* 0x000fe40000000020 */
[----:B------:R-:W-:Y:S01]  /*1740*/  FFMA R12, R10, R12, R5 ;  /* 0x0000000c0a0c7223 */ /* 0x000fe20000000005 */
[----:B0-----:R-:W-:Y:S01]  /*1750*/  IMAD.WIDE R10, R22, 0x4, R36 ;  /* 0x00000004160a7825 */ /* 0x001fe200078e0224 */
[----:B------:R-:W-:-:S03]  /*1760*/  CS2R R30, SRZ ;  /* 0x00000000001e7805 */ /* 0x000fc6000001ff00 */
[----:B------:R-:W-:Y:S01]  /*1770*/  IMAD.MOV.U32 R29, RZ, RZ, RZ ;  /* 0x000000ffff1d7224 */ /* 0x000fe200078e00ff */
[----:B------:R-:W-:Y:S01]  /*1780*/  CS2R R6, SRZ ;  /* 0x0000000000067805 */ /* 0x000fe2000001ff00 */
[----:B------:R-:W-:Y:S01]  /*1790*/  IMAD.MOV.U32 R22, RZ, RZ, RZ ;  /* 0x000000ffff167224 */ /* 0x000fe200078e00ff */
[----:B------:R-:W3:Y:S01]  /*17a0*/  @P0 LDG.E.EL R35, desc[UR4][R10.64] ;  /* 0x000000040a230981 */ /* 0x000ee2000c2e1900 */
[----:B------:R-:W-:-:S03]  /*17b0*/  IMAD.WIDE R36, R4, 0x4, R36 ;  /* 0x0000000404247825 */ /* 0x000fc600078e0224 */
[----:B------:R-:W4:Y:S01]  /*17c0*/  @P0 LDG.E.EL R33, desc[UR4][R10.64] ;  /* 0x000000040a210981 */ /* 0x000f22000c2e1900 */
[----:B-1----:R-:W-:-:S03]  /*17d0*/  IMAD.WIDE R18, R27, 0x4, R8 ;  /* 0x000000041b127825 */ /* 0x002fc600078e0208 */
[----:B------:R-:W5:Y:S01]  /*17e0*/  @P1 LDG.E.EL R31, desc[UR4][R36.64] ;  /* 0x00000004241f1981 */ /* 0x000f62000c2e1900 */
[----:B------:R-:W-:Y:S02]  /*17f0*/  IMAD.MOV.U32 R4, RZ, RZ, RZ ;  /* 0x000000ffff047224 */ /* 0x000fe400078e00ff */
[----:B------:R-:W-:Y:S01]  /*1800*/  IMAD.MOV.U32 R5, RZ, RZ, RZ ;  /* 0x000000ffff057224 */ /* 0x000fe200078e00ff */
[----:B------:R-:W3:Y:S01]  /*1810*/  @P1 LDG.E.EL R30, desc[UR4][R36.64] ;  /* 0x00000004241e1981 */ /* 0x000ee2000c2e1900 */
[----:B------:R-:W-:-:S03]  /*1820*/  IMAD.MOV.U32 R17, RZ, RZ, RZ ;  /* 0x000000ffff117224 */ /* 0x000fc600078e00ff */
[----:B------:R-:W3:Y:S01]  /*1830*/  @P1 LDG.E.EL R29, desc[UR4][R36.64] ;  /* 0x00000004241d1981 */ /* 0x000ee2000c2e1900 */
[----:B------:R-:W-:-:S03]  /*1840*/  IMAD.MOV.U32 R34, RZ, RZ, RZ ;  /* 0x000000ffff227224 */ /* 0x000fc600078e00ff */
[----:B------:R0:W3:Y:S04]  /*1850*/  @P1 LDG.E.EL R22, desc[UR4][R36.64] ;  /* 0x0000000424161981 */ /* 0x0000e8000c2e1900 */
[----:B------:R-:W3:Y:S04]  /*1860*/  @P0 LDG.E.128 R4, desc[UR4][R18.64] ;  /* 0x0000000412040981 */ /* 0x000ee8000c1e1d00 */
[----:B------:R-:W4:Y:S01]  /*1870*/  @P0 LDG.E.EL R17, desc[UR4][R10.64] ;  /* 0x000000040a110981 */ /* 0x000f22000c2e1900 */
[----:B0-----:R-:W-:-:S03]  /*1880*/  IMAD.WIDE R36, R26, 0x4, R8 ;  /* 0x000000041a247825 */ /* 0x001fc600078e0208 */
[----:B------:R0:W5:Y:S01]  /*1890*/  @P0 LDG.E.EL R34, desc[UR4][R10.64] ;  /* 0x000000040a220981 */ /* 0x000162000c2e1900 */
[----:B------:R-:W-:-:S04]  /*18a0*/  IMAD R8, R3, -0x18000, R0 ;  /* 0xfffe800003087824 */ /* 0x000fc800078e0200 */
[----:B------:R-:W-:Y:S01]  /*18b0*/  IMAD R27, R3, 0x8000, R8 ;  /* 0x00008000031b7824 */ /* 0x000fe200078e0208 */
[----:B------:R-:W-:Y:S02]  /*18c0*/  CS2R R8, SRZ ;  /* 0x0000000000087805 */ /* 0x000fe4000001ff00 */
[----:B0-----:R-:W-:Y:S01]  /*18d0*/  CS2R R10, SRZ ;  /* 0x00000000000a7805 */ /* 0x001fe2000001ff00 */
[----:B--2---:R-:W-:-:S05]  /*18e0*/  IMAD.WIDE R26, R27, 0x4, R24 ;  /* 0x000000041b1a7825 */ /* 0x004fca00078e0218 */
[----:B------:R0:W2:Y:S01]  /*18f0*/  @!P2 LDG.E.128 R8, desc[UR4][R26.64] ;  /* 0x000000041a08a981 */ /* 0x0000a2000c1e1d00 */
[----:B------:R-:W-:Y:S02]  /*1900*/  CS2R R18, SRZ ;  /* 0x0000000000127805 */ /* 0x000fe4000001ff00 */
[----:B0-----:R-:W-:Y:S02]  /*1910*/  CS2R R26, SRZ ;  /* 0x00000000001a7805 */ /* 0x001fe4000001ff00 */
[----:B---3--:R-:W-:Y:S02]  /*1920*/  SEL R3, R4, RZ, P0 ;  /* 0x000000ff04037207 */ /* 0x008fe40000000000 */
[----:B----4-:R-:W-:-:S03]  /*1930*/  SEL R17, R17, RZ, P0 ;  /* 0x000000ff11117207 */ /* 0x010fc60000000000 */
[----:B------:R-:W-:Y:S01]  /*1940*/  FADD R16, -R3, R16 ;  /* 0x0000001003107221 */ /* 0x000fe20000000100 */
[----:B--2---:R-:W-:-:S03]  /*1950*/  SEL R8, R8, RZ, !P2 ;  /* 0x000000ff08087207 */ /* 0x004fc60005000000 */
[----:B------:R-:W-:Y:S01]  /*1960*/  @P2 FFMA R8, R16, R17, R3 ;  /* 0x0000001110082223 */ /* 0x000fe20000000003 */
[----:B------:R-:W-:Y:S02]  /*1970*/  IMAD.MOV.U32 R16, RZ, RZ, RZ ;  /* 0x000000ffff107224 */ /* 0x000fe400078e00ff */
[----:B------:R-:W-:-:S06]  /*1980*/  IMAD.MOV.U32 R17, RZ, RZ, RZ ;  /* 0x000000ffff117224 */ /* 0x000fcc00078e00ff */
[----:B------:R0:W2:Y:S02]  /*1990*/  @P1 LDG.E.128 R16, desc[UR4][R36.64] ;  /* 0x0000000424101981 */ /* 0x0000a4000c1e1d00 */
[----:B0-----:R-:W-:Y:S01]  /*19a0*/  IMAD.WIDE R36, R28, 0x4, R24 ;  /* 0x000000041c247825 */ /* 0x001fe200078e0218 */
[----:B------:R-:W-:-:S06]  /*19b0*/  CS2R R24, SRZ ;  /* 0x0000000000187805 */ /* 0x000fcc000001ff00 */
[----:B------:R0:W3:Y:S02]  /*19c0*/  @!P3 LDG.E.128 R24, desc[UR4][R36.64] ;  /* 0x000000042418b981 */ /* 0x0000e4000c1e1d00 */
[----:B0-----:R-:W0:Y:S01]  /*19d0*/  LDC.64 R36, c[0x0][0x250] ;  /* 0x00009400ff247b82 */ /* 0x001e220000000a00 */
[----:B------:R-:W-:Y:S02]  /*19e0*/  SEL R23, R23, RZ, P1 ;  /* 0x000000ff17177207 */ /* 0x000fe40000800000 */
[----:B------:R-:W-:Y:S02]  /*19f0*/  SEL R20, R20, RZ, P1 ;  /* 0x000000ff14147207 */ /* 0x000fe40000800000 */
[----:B------:R-:W-:Y:S02]  /*1a00*/  SEL R3, R15, RZ, P1 ;  /* 0x000000ff0f037207 */ /* 0x000fe40000800000 */
[----:B-----5:R-:W-:Y:S01]  /*1a10*/  SEL R34, R34, RZ, P0 ;  /* 0x000000ff22227207 */ /* 0x020fe20000000000 */
[----:B------:R-:W-:Y:S01]  /*1a20*/  FADD R20, -R23, R20 ;  /* 0x0000001417147221 */ /* 0x000fe20000000100 */
[----:B------:R-:W-:-:S02]  /*1a30*/  SEL R7, R7, RZ, P0 ;  /* 0x000000ff07077207 */ /* 0x000fc40000000000 */
[----:B------:R-:W-:Y:S01]  /*1a40*/  SEL R10, R10, RZ, !P2 ;  /* 0x000000ff0a0a7207 */ /* 0x000fe20005000000 */
[----:B------:R-:W-:Y:S01]  /*1a50*/  FFMA R3, R20, R3, R23 ;  /* 0x0000000314037223 */ /* 0x000fe20000000017 */
[----:B0-----:R-:W-:Y:S01]  /*1a60*/  IMAD.WIDE R36, R0, 0x4, R36 ;  /* 0x0000000400247825 */ /* 0x001fe200078e0224 */
[----:B------:R-:W-:Y:S02]  /*1a70*/  SEL R0, R5, RZ, P0 ;  /* 0x000000ff05007207 */ /* 0x000fe40000000000 */
[----:B------:R-:W-:-:S05]  /*1a80*/  SEL R5, R6, RZ, P0 ;  /* 0x000000ff06057207 */ /* 0x000fca0000000000 */
[----:B------:R-:W-:Y:S01]  /*1a90*/  FADD R6, -R5, R2 ;  /* 0x0000000205067221 */ /* 0x000fe20000000100 */
[----:B------:R-:W-:Y:S01]  /*1aa0*/  SEL R35, R35, RZ, P0 ;  /* 0x000000ff23237207 */ /* 0x000fe20000000000 */
[----:B------:R-:W-:Y:S01]  /*1ab0*/  FADD R21, -R0, R21 ;  /* 0x0000001500157221 */ /* 0x000fe20000000100 */
[----:B------:R-:W-:Y:S01]  /*1ac0*/  SEL R4, R33, RZ, P0 ;  /* 0x000000ff21047207 */ /* 0x000fe20000000000 */
[----:B------:R-:W-:Y:S01]  /*1ad0*/  @P2 FFMA R10, R6, R34, R5 ;  /* 0x00000022060a2223 */ /* 0x000fe20000000005 */
[----:B------:R-:W-:Y:S01]  /*1ae0*/  SEL R31, R31, RZ, P1 ;  /* 0x000000ff1f1f7207 */ /* 0x000fe20000800000 */
[----:B------:R-:W-:Y:S01]  /*1af0*/  FADD R32, -R7, R32 ;  /* 0x0000002007207221 */ /* 0x000fe20000000100 */
[----:B------:R-:W-:Y:S02]  /*1b00*/  SEL R30, R30, RZ, P1 ;  /* 0x000000ff1e1e7207 */ /* 0x000fe40000800000 */
[----:B------:R-:W-:Y:S02]  /*1b10*/  SEL R29, R29, RZ, P1 ;  /* 0x000000ff1d1d7207 */ /* 0x000fe40000800000 */
[----:B------:R-:W-:-:S02]  /*1b20*/  SEL R5, R22, RZ, P1 ;  /* 0x000000ff16057207 */ /* 0x000fc40000800000 */
[----:B------:R-:W-:Y:S01]  /*1b30*/  SEL R9, R9, RZ, !P2 ;  /* 0x000000ff09097207 */ /* 0x000fe20005000000 */
[----:B------:R-:W-:Y:S01]  /*1b40*/  @P2 FFMA R9, R21, R35, R0 ;  /* 0x0000002315092223 */ /* 0x000fe20000000000 */
[----:B------:R-:W-:Y:S01]  /*1b50*/  SEL R11, R11, RZ, !P2 ;  /* 0x000000ff0b0b7207 */ /* 0x000fe20005000000 */
[----:B------:R-:W-:-:S05]  /*1b60*/  @P2 FFMA R11, R32, R4, R7 ;  /* 0x00000004200b2223 */ /* 0x000fca0000000007 */
[----:B------:R-:W-:Y:S01]  /*1b70*/  STG.E.128 desc[UR4][R36.64], R8 ;  /* 0x0000000824007986 */ /* 0x000fe2000c101d04 */
[----:B--2---:R-:W-:Y:S02]  /*1b80*/  SEL R15, R16, RZ, P1 ;  /* 0x000000ff100f7207 */ /* 0x004fe40000800000 */
[----:B------:R-:W-:Y:S02]  /*1b90*/  SEL R17, R17, RZ, P1 ;  /* 0x000000ff11117207 */ /* 0x000fe40000800000 */
[----:B------:R-:W-:Y:S02]  /*1ba0*/  SEL R18, R18, RZ, P1 ;  /* 0x000000ff12127207 */ /* 0x000fe40000800000 */
[----:B------:R-:W-:Y:S01]  /*1bb0*/  SEL R2, R19, RZ, P1 ;  /* 0x000000ff13027207 */ /* 0x000fe20000800000 */
[----:B------:R-:W-:Y:S01]  /*1bc0*/  FADD R12, -R15, R12 ;  /* 0x0000000c0f0c7221 */ /* 0x000fe20000000100 */
[----:B------:R-:W-:Y:S01]  /*1bd0*/  FADD R14, -R17, R14 ;  /* 0x0000000e110e7221 */ /* 0x000fe20000000100 */
[----:B------:R-:W-:-:S02]  /*1be0*/  FADD R13, -R18, R13 ;  /* 0x0000000d120d7221 */ /* 0x000fc40000000100 */
[----:B------:R-:W-:Y:S01]  /*1bf0*/  FADD R3, -R2, R3 ;  /* 0x0000000302037221 */ /* 0x000fe20000000100 */
[----:B---3--:R-:W-:Y:S01]  /*1c00*/  SEL R24, R24, RZ, !P3 ;  /* 0x000000ff18187207 */ /* 0x008fe20005800000 */
[----:B------:R-:W-:Y:S01]  /*1c10*/  @P3 FFMA R24, R12, R31, R15 ;  /* 0x0000001f0c183223 */ /* 0x000fe2000000000f */
[----:B------:R-:W-:Y:S01]  /*1c20*/  SEL R25, R25, RZ, !P3 ;  /* 0x000000ff19197207 */ /* 0x000fe20005800000 */
[----:B------:R-:W-:Y:S01]  /*1c30*/  @P3 FFMA R25, R14, R30, R17 ;  /* 0x0000001e0e193223 */ /* 0x000fe20000000011 */
[----:B------:R-:W-:Y:S01]  /*1c40*/  SEL R26, R26, RZ, !P3 ;  /* 0x000000ff1a1a7207 */ /* 0x000fe20005800000 */
[----:B------:R-:W-:Y:S01]  /*1c50*/  @P3 FFMA R26, R13, R29, R18 ;  /* 0x0000001d0d1a3223 */ /* 0x000fe20000000012 */
[----:B------:R-:W-:Y:S01]  /*1c60*/  SEL R27, R27, RZ, !P3 ;  /* 0x000000ff1b1b7207 */ /* 0x000fe20005800000 */
[----:B------:R-:W-:-:S05]  /*1c70*/  @P3 FFMA R27, R3, R5, R2 ;  /* 0x00000005031b3223 */ /* 0x000fca0000000002 */
[----:B------:R-:W-:Y:S01]  /*1c80*/  STG.E.128 desc[UR4][R36.64+0x800], R24 ;  /* 0x0008001824007986 */ /* 0x000fe2000c101d04 */
[----:B------:R-:W-:Y:S05]  /*1c90*/  EXIT ;  /* 0x000000000000794d */ /* 0x000fea0003800000 */
.L_x_0:
[----:B------:R-:W-:-:S00]  /*1ca0*/  BRA `(.L_x_0) ;  /* 0xfffffffc00fc7947 */ /* 0x000fc0000383ffff */
[----:B------:R-:W-:-:S00]  /*1cb0*/  NOP ;  /* 0x0000000000007918 */ /* 0x000fc00000000000 */
        /* <DEDUP_REMOVED lines=12> */
.L_x_1:


//--------------------- .nv.constant0.triton_poi_fused_cat_25 --------------------------
	.section	.nv.constant0.triton_poi_fused_cat_25,"a",@progbits
	.sectionflags	@""
	.align	4
.nv.constant0.triton_poi_fused_cat_25:
	.zero		604
